	.target	sm_90a

	.elftype	@"ET_EXEC"


//--------------------- .note.nv.tkinfo           --------------------------
	.section	.note.nv.tkinfo,"",@"SHT_NOTE"
	.sectionflags	@"SHF_NOTE_NV_TKINFO"
	.tkinfo
        /*0018*/ 	.word	0x00000002
        /*0030*/ 	.string	""
        /*0030*/ 	.string	"ptxas"
        /*0030*/ 	.string	"Cuda compilation tools, release 13.0, V13.0.88"
        /*0030*/ 	.string	"Build cuda_13.0.r13.0/compiler.36424714_0"
        /*0030*/ 	.string	"-v  -suppress-debug-info  -lineinfo  -arch sm_90a "



//--------------------- .note.nv.cuinfo           --------------------------
	.section	.note.nv.cuinfo,"",@"SHT_NOTE"
	.sectionflags	@"SHF_NOTE_NV_CUINFO"
        /*0018*/ 	.short	0x0002
        /*001a*/ 	.short	0x005a
        /*001c*/ 	.short	0x0082
	.zero		2


//--------------------- .nv.info                  --------------------------
	.section	.nv.info,"",@"SHT_CUDA_INFO"
	.align	4


	//----- nvinfo : EIATTR_REGCOUNT
	.align		4
        /*0000*/ 	.byte	0x04, 0x2f
        /*0002*/ 	.short	(.L_1 - .L_0)
	.align		4
.L_0:
        /*0004*/ 	.word	index@(matmul_kernel)
        /*0008*/ 	.word	0x000000fe


	//----- nvinfo : EIATTR_FRAME_SIZE
	.align		4
.L_1:
        /*000c*/ 	.byte	0x04, 0x11
        /*000e*/ 	.short	(.L_3 - .L_2)
	.align		4
.L_2:
        /*0010*/ 	.word	index@(matmul_kernel)
        /*0014*/ 	.word	0x00000000


	//----- nvinfo : EIATTR_MIN_STACK_SIZE
	.align		4
.L_3:
        /*0018*/ 	.byte	0x04, 0x12
        /*001a*/ 	.short	(.L_5 - .L_4)
	.align		4
.L_4:
        /*001c*/ 	.word	index@(matmul_kernel)
        /*0020*/ 	.word	0x00000000
.L_5:


//--------------------- .nv.compat                --------------------------
	.section	.nv.compat,"",@"SHT_CUDA_COMPAT_INFO"
	.align	4
        /*0000*/ 	.byte	0x02, 0x09, 0x01, 0x00, 0x02, 0x02, 0x04, 0x00, 0x02, 0x05, 0x05, 0x00, 0x03, 0x07, 0x01, 0x01
        /*0010*/ 	.byte	0x02, 0x03, 0x00, 0x00, 0x02, 0x06, 0x01, 0x00, 0x04, 0x0b, 0x08, 0x00, 0x00, 0x00, 0x00, 0x00
        /*0020*/ 	.byte	0x00, 0x00, 0x00, 0x00


//--------------------- .nv.info.matmul_kernel    --------------------------
	.section	.nv.info.matmul_kernel,"",@"SHT_CUDA_INFO"
	.sectionflags	@""
	.align	4


	//----- nvinfo : EIATTR_CUDA_API_VERSION
	.align		4
        /*0000*/ 	.byte	0x04, 0x37
        /*0002*/ 	.short	(.L_7 - .L_6)
.L_6:
        /*0004*/ 	.word	0x00000082


	//----- nvinfo : EIATTR_KPARAM_INFO
	.align		4
.L_7:
        /*0008*/ 	.byte	0x04, 0x17
        /*000a*/ 	.short	(.L_9 - .L_8)
.L_8:
        /*000c*/ 	.word	0x00000000
        /*0010*/ 	.short	0x000d
        /*0012*/ 	.short	0x0048
        /*0014*/ 	.byte	0x00, 0xf4, 0x21, 0x00


	//----- nvinfo : EIATTR_KPARAM_INFO
	.align		4
.L_9:
        /*0018*/ 	.byte	0x04, 0x17
        /*001a*/ 	.short	(.L_11 - .L_10)
.L_10:
        /*001c*/ 	.word	0x00000000
        /*0020*/ 	.short	0x000c
        /*0022*/ 	.short	0x0040
        /*0024*/ 	.byte	0x00, 0xf4, 0x21, 0x00


	//----- nvinfo : EIATTR_KPARAM_INFO
	.align		4
.L_11:
        /*0028*/ 	.byte	0x04, 0x17
        /*002a*/ 	.short	(.L_13 - .L_12)
.L_12:
        /*002c*/ 	.word	0x00000000
        /*0030*/ 	.short	0x000b
        /*0032*/ 	.short	0x0038
        /*0034*/ 	.byte	0x00, 0xf0, 0x11, 0x00


	//----- nvinfo : EIATTR_KPARAM_INFO
	.align		4
.L_13:
        /*0038*/ 	.byte	0x04, 0x17
        /*003a*/ 	.short	(.L_15 - .L_14)
.L_14:
        /*003c*/ 	.word	0x00000000
        /*0040*/ 	.short	0x000a
        /*0042*/ 	.short	0x0034
        /*0044*/ 	.byte	0x00, 0xf0, 0x11, 0x00


	//----- nvinfo : EIATTR_KPARAM_INFO
	.align		4
.L_15:
        /*0048*/ 	.byte	0x04, 0x17
        /*004a*/ 	.short	(.L_17 - .L_16)
.L_16:
        /*004c*/ 	.word	0x00000000
        /*0050*/ 	.short	0x0009
        /*0052*/ 	.short	0x0030
        /*0054*/ 	.byte	0x00, 0xf0, 0x11, 0x00


	//----- nvinfo : EIATTR_KPARAM_INFO
	.align		4
.L_17:
        /*0058*/ 	.byte	0x04, 0x17
        /*005a*/ 	.short	(.L_19 - .L_18)
.L_18:
        /*005c*/ 	.word	0x00000000
        /*0060*/ 	.short	0x0008
        /*0062*/ 	.short	0x002c
        /*0064*/ 	.byte	0x00, 0xf0, 0x11, 0x00


	//----- nvinfo : EIATTR_KPARAM_INFO
	.align		4
.L_19:
        /*0068*/ 	.byte	0x04, 0x17
        /*006a*/ 	.short	(.L_21 - .L_20)
.L_20:
        /*006c*/ 	.word	0x00000000
        /*0070*/ 	.short	0x0007
        /*0072*/ 	.short	0x0028
        /*0074*/ 	.byte	0x00, 0xf0, 0x11, 0x00


	//----- nvinfo : EIATTR_KPARAM_INFO
	.align		4
.L_21:
        /*0078*/ 	.byte	0x04, 0x17
        /*007a*/ 	.short	(.L_23 - .L_22)
.L_22:
        /*007c*/ 	.word	0x00000000
        /*0080*/ 	.short	0x0006
        /*0082*/ 	.short	0x0024
        /*0084*/ 	.byte	0x00, 0xf0, 0x11, 0x00


	//----- nvinfo : EIATTR_KPARAM_INFO
	.align		4
.L_23:
        /*0088*/ 	.byte	0x04, 0x17
        /*008a*/ 	.short	(.L_25 - .L_24)
.L_24:
        /*008c*/ 	.word	0x00000000
        /*0090*/ 	.short	0x0005
        /*0092*/ 	.short	0x0020
        /*0094*/ 	.byte	0x00, 0xf0, 0x11, 0x00


	//----- nvinfo : EIATTR_KPARAM_INFO
	.align		4
.L_25:
        /*0098*/ 	.byte	0x04, 0x17
        /*009a*/ 	.short	(.L_27 - .L_26)
.L_26:
        /*009c*/ 	.word	0x00000000
        /*00a0*/ 	.short	0x0004
        /*00a2*/ 	.short	0x001c
        /*00a4*/ 	.byte	0x00, 0xf0, 0x11, 0x00


	//----- nvinfo : EIATTR_KPARAM_INFO
	.align		4
.L_27:
        /*00a8*/ 	.byte	0x04, 0x17
        /*00aa*/ 	.short	(.L_29 - .L_28)
.L_28:
        /*00ac*/ 	.word	0x00000000
        /*00b0*/ 	.short	0x0003
        /*00b2*/ 	.short	0x0018
        /*00b4*/ 	.byte	0x00, 0xf0, 0x11, 0x00


	//----- nvinfo : EIATTR_KPARAM_INFO
	.align		4
.L_29:
        /*00b8*/ 	.byte	0x04, 0x17
        /*00ba*/ 	.short	(.L_31 - .L_30)
.L_30:
        /*00bc*/ 	.word	0x00000000
        /*00c0*/ 	.short	0x0002
        /*00c2*/ 	.short	0x0010
        /*00c4*/ 	.byte	0x00, 0xf4, 0x21, 0x00


	//----- nvinfo : EIATTR_KPARAM_INFO
	.align		4
.L_31:
        /*00c8*/ 	.byte	0x04, 0x17
        /*00ca*/ 	.short	(.L_33 - .L_32)
.L_32:
        /*00cc*/ 	.word	0x00000000
        /*00d0*/ 	.short	0x0001
        /*00d2*/ 	.short	0x0008
        /*00d4*/ 	.byte	0x00, 0xf4, 0x21, 0x00


	//----- nvinfo : EIATTR_KPARAM_INFO
	.align		4
.L_33:
        /*00d8*/ 	.byte	0x04, 0x17
        /*00da*/ 	.short	(.L_35 - .L_34)
.L_34:
        /*00dc*/ 	.word	0x00000000
        /*00e0*/ 	.short	0x0000
        /*00e2*/ 	.short	0x0000
        /*00e4*/ 	.byte	0x00, 0xf4, 0x21, 0x00


	//----- nvinfo : EIATTR_EXPLICIT_CLUSTER
	.align		4
.L_35:
        /*00e8*/ 	.byte	0x01, 0x3e
	.zero		2


	//----- nvinfo : EIATTR_CTA_PER_CLUSTER
	.align		4
        /*00ec*/ 	.byte	0x04, 0x3d
        /*00ee*/ 	.short	(.L_37 - .L_36)
.L_36:
        /*00f0*/ 	.word	0x00000004
        /*00f4*/ 	.word	0x00000001
        /*00f8*/ 	.word	0x00000001


	//----- nvinfo : EIATTR_SPARSE_MMA_MASK
	.align		4
.L_37:
        /*00fc*/ 	.byte	0x03, 0x50
        /*00fe*/ 	.short	0x0000


	//----- nvinfo : EIATTR_MAXREG_COUNT
	.align		4
        /*0100*/ 	.byte	0x03, 0x1b
        /*0102*/ 	.short	0x00ff


	//----- nvinfo : EIATTR_NUM_BARRIERS
	.align		4
        /*0104*/ 	.byte	0x02, 0x4c
        /*0106*/ 	.byte	0x01
	.zero		1


	//----- nvinfo : EIATTR_MERCURY_ISA_VERSION
	.align		4
        /*0108*/ 	.byte	0x03, 0x5f
        /*010a*/ 	.short	0x0101


	//----- nvinfo : EIATTR_EXIT_INSTR_OFFSETS
	.align		4
        /*010c*/ 	.byte	0x04, 0x1c
        /*010e*/ 	.short	(.L_39 - .L_38)


	//   ....[0]....
.L_38:
        /*0110*/ 	.word	0x00005700


	//   ....[1]....
        /*0114*/ 	.word	0x00005730


	//----- nvinfo : EIATTR_REQNTID
	.align		4
.L_39:
        /*0118*/ 	.byte	0x04, 0x10
        /*011a*/ 	.short	(.L_41 - .L_40)
.L_40:
        /*011c*/ 	.word	0x00000080
        /*0120*/ 	.word	0x00000001
        /*0124*/ 	.word	0x00000001


	//----- nvinfo : EIATTR_CBANK_PARAM_SIZE
	.align		4
.L_41:
        /*0128*/ 	.byte	0x03, 0x19
        /*012a*/ 	.short	0x0050


	//----- nvinfo : EIATTR_PARAM_CBANK
	.align		4
        /*012c*/ 	.byte	0x04, 0x0a
        /*012e*/ 	.short	(.L_43 - .L_42)
	.align		4
.L_42:
        /*0130*/ 	.word	index@(.nv.constant0.matmul_kernel)
        /*0134*/ 	.short	0x0210
        /*0136*/ 	.short	0x0050


	//----- nvinfo : EIATTR_SW_WAR
	.align		4
.L_43:
        /*0138*/ 	.byte	0x04, 0x36
        /*013a*/ 	.short	(.L_45 - .L_44)
.L_44:
        /*013c*/ 	.word	0x00000008
.L_45:


//--------------------- .nv.callgraph             --------------------------
	.section	.nv.callgraph,"",@"SHT_CUDA_CALLGRAPH"
	.align	4
	.sectionentsize	8
	.align		4
        /*0000*/ 	.word	0x00000000
	.align		4
        /*0004*/ 	.word	0xffffffff
	.align		4
        /*0008*/ 	.word	0x00000000
	.align		4
        /*000c*/ 	.word	0xfffffffe
	.align		4
        /*0010*/ 	.word	0x00000000
	.align		4
        /*0014*/ 	.word	0xfffffffd
	.align		4
        /*0018*/ 	.word	0x00000000
	.align		4
        /*001c*/ 	.word	0xfffffffc


//--------------------- .text.matmul_kernel       --------------------------
	.section	.text.matmul_kernel,"ax",@progbits
	.align	128
        .global         matmul_kernel
        .type           matmul_kernel,@function
        .size           matmul_kernel,(.L_x_3 - matmul_kernel)
        .other          matmul_kernel,@"STO_CUDA_ENTRY STV_DEFAULT"
matmul_kernel:
.text.matmul_kernel:
[----:B------:R-:W-:Y:S08]  /*0000*/  LDC R1, c[0x0][0x28] ;  /* 0x00000a00ff017b82 */ /* 0x000ff00000000800 */
[----:B------:R-:W0:Y:S01]  /*0010*/  LDC.64 R36, c[0x0][0x228] ;  /* 0x00008a00ff247b82 */ /* 0x000e220000000a00 */
[----:B------:R-:W1:Y:S01]  /*0020*/  S2R R72, SR_TID.X ;  /* 0x0000000000487919 */ /* 0x000e620000002100 */
[----:B------:R-:W-:Y:S01]  /*0030*/  ULDC.64 UR24, c[0x0][0x208] ;  /* 0x0000820000187ab9 */ /* 0x000fe20000000a00 */
[----:B------:R-:W-:-:S02]  /*0040*/  CS2R R24, SRZ ;  /* 0x0000000000187805 */ /* 0x000fc4000001ff00 */
[----:B------:R-:W-:Y:S02]  /*0050*/  CS2R R26, SRZ ;  /* 0x00000000001a7805 */ /* 0x000fe4000001ff00 */
[----:B------:R-:W-:Y:S02]  /*0060*/  CS2R R32, SRZ ;  /* 0x0000000000207805 */ /* 0x000fe4000001ff00 */
[----:B------:R-:W-:Y:S02]  /*0070*/  CS2R R34, SRZ ;  /* 0x0000000000227805 */ /* 0x000fe4000001ff00 */
[----:B------:R-:W-:Y:S01]  /*0080*/  CS2R R40, SRZ ;  /* 0x0000000000287805 */ /* 0x000fe2000001ff00 */
[----:B------:R-:W2:Y:S01]  /*0090*/  S2UR UR4, SR_CTAID.X ;  /* 0x00000000000479c3 */ /* 0x000ea20000002500 */
[----:B------:R-:W-:Y:S02]  /*00a0*/  CS2R R42, SRZ ;  /* 0x00000000002a7805 */ /* 0x000fe4000001ff00 */
[----:B------:R-:W-:-:S02]  /*00b0*/  CS2R R48, SRZ ;  /* 0x0000000000307805 */ /* 0x000fc4000001ff00 */
[----:B------:R-:W-:-:S03]  /*00c0*/  CS2R R50, SRZ ;  /* 0x0000000000327805 */ /* 0x000fc6000001ff00 */
[----:B------:R-:W3:Y:S01]  /*00d0*/  LDC R174, c[0x0][0x230] ;  /* 0x00008c00ffae7b82 */ /* 0x000ee20000000800 */
[----:B0-----:R-:W-:-:S07]  /*00e0*/  VIADD R0, R37, 0xff ;  /* 0x000000ff25007836 */ /* 0x001fce0000000000 */
[----:B------:R-:W0:Y:S01]  /*00f0*/  S2UR UR12, SR_CgaCtaId ;  /* 0x00000000000c79c3 */ /* 0x000e220000008800 */
[----:B------:R-:W-:Y:S02]  /*0100*/  SHF.R.S32.HI R3, RZ, 0x1f, R0 ;  /* 0x0000001fff037819 */ /* 0x000fe40000011400 */
[----:B--2---:R-:W-:Y:S01]  /*0110*/  I2FP.F32.U32 R5, UR4 ;  /* 0x0000000400057c45 */ /* 0x004fe20008201000 */
[----:B------:R-:W-:Y:S01]  /*0120*/  ULDC UR4, c[0x0][0x150] ;  /* 0x0000540000047ab9 */ /* 0x000fe20000000800 */
[----:B------:R-:W-:Y:S02]  /*0130*/  LEA.HI R3, R3, R0, RZ, 0x8 ;  /* 0x0000000003037211 */ /* 0x000fe400078f40ff */
[----:B-1----:R-:W-:Y:S01]  /*0140*/  SHF.R.U32.HI R71, RZ, 0x6, R72 ;  /* 0x00000006ff477819 */ /* 0x002fe20000011648 */
[----:B------:R-:W-:Y:S01]  /*0150*/  FMUL R5, R5, UR4 ;  /* 0x0000000405057c20 */ /* 0x000fe20008400000 */
[----:B------:R-:W-:Y:S01]  /*0160*/  SHF.R.S32.HI R3, RZ, 0x8, R3 ;  /* 0x00000008ff037819 */ /* 0x000fe20000011403 */
[----:B---3--:R-:W-:Y:S01]  /*0170*/  VIADD R174, R174, 0x3f ;  /* 0x0000003faeae7836 */ /* 0x008fe20000000000 */
[----:B------:R-:W-:-:S03]  /*0180*/  SGXT.U32 R71, R71, 0x1 ;  /* 0x000000014747781a */ /* 0x000fc60000000000 */
[----:B------:R-:W-:Y:S01]  /*0190*/  IMAD.SHL.U32 R4, R3, 0x8, RZ ;  /* 0x0000000803047824 */ /* 0x000fe200078e00ff */
[----:B------:R-:W1:Y:S01]  /*01a0*/  F2I.U32.TRUNC.NTZ R5, R5 ;  /* 0x0000000500057305 */ /* 0x000e62000020f000 */
[----:B------:R-:W-:-:S03]  /*01b0*/  LOP3.LUT R87, R72, 0x3f, RZ, 0xc0, !PT ;  /* 0x0000003f48577812 */ /* 0x000fc600078ec0ff */
[----:B------:R-:W-:-:S04]  /*01c0*/  IABS R7, R4 ;  /* 0x0000000400077213 */ /* 0x000fc80000000000 */
[----:B------:R-:W2:Y:S01]  /*01d0*/  I2F.RP R0, R7 ;  /* 0x0000000700007306 */ /* 0x000ea20000209400 */
[----:B-1----:R-:W-:-:S07]  /*01e0*/  IABS R11, R5 ;  /* 0x00000005000b7213 */ /* 0x002fce0000000000 */
[----:B--2---:R-:W1:Y:S02]  /*01f0*/  MUFU.RCP R0, R0 ;  /* 0x0000000000007308 */ /* 0x004e640000001000 */
[----:B-1----:R-:W-:Y:S01]  /*0200*/  VIADD R2, R0, 0xffffffe ;  /* 0x0ffffffe00027836 */ /* 0x002fe20000000000 */
[----:B------:R-:W-:-:S05]  /*0210*/  IABS R0, R4 ;  /* 0x0000000400007213 */ /* 0x000fca0000000000 */
[----:B------:R1:W2:Y:S01]  /*0220*/  F2I.FTZ.U32.TRUNC.NTZ R3, R2 ;  /* 0x0000000200037305 */ /* 0x0002a2000021f000 */
[----:B------:R-:W-:Y:S02]  /*0230*/  IMAD.MOV R0, RZ, RZ, -R0 ;  /* 0x000000ffff007224 */ /* 0x000fe400078e0a00 */
[----:B-1----:R-:W-:Y:S02]  /*0240*/  IMAD.MOV.U32 R2, RZ, RZ, RZ ;  /* 0x000000ffff027224 */ /* 0x002fe400078e00ff */
[----:B--2---:R-:W-:-:S04]  /*0250*/  IMAD.MOV R6, RZ, RZ, -R3 ;  /* 0x000000ffff067224 */ /* 0x004fc800078e0a03 */
[----:B------:R-:W-:-:S04]  /*0260*/  IMAD R9, R6, R7, RZ ;  /* 0x0000000706097224 */ /* 0x000fc800078e02ff */
[----:B------:R-:W-:-:S06]  /*0270*/  IMAD.HI.U32 R2, R3, R9, R2 ;  /* 0x0000000903027227 */ /* 0x000fcc00078e0002 */
[----:B------:R-:W-:-:S04]  /*0280*/  IMAD.HI.U32 R2, R2, R11, RZ ;  /* 0x0000000b02027227 */ /* 0x000fc800078e00ff */
[----:B------:R-:W-:-:S05]  /*0290*/  IMAD R0, R2, R0, R11 ;  /* 0x0000000002007224 */ /* 0x000fca00078e020b */
[----:B------:R-:W-:-:S13]  /*02a0*/  ISETP.GT.U32.AND P1, PT, R7, R0, PT ;  /* 0x000000000700720c */ /* 0x000fda0003f24070 */
[----:B------:R-:W-:Y:S02]  /*02b0*/  @!P1 IMAD.IADD R0, R0, 0x1, -R7 ;  /* 0x0000000100009824 */ /* 0x000fe400078e0a07 */
[----:B------:R-:W-:Y:S01]  /*02c0*/  @!P1 VIADD R2, R2, 0x1 ;  /* 0x0000000102029836 */ /* 0x000fe20000000000 */
[----:B------:R-:W-:Y:S02]  /*02d0*/  ISETP.NE.AND P1, PT, R4, RZ, PT ;  /* 0x000000ff0400720c */ /* 0x000fe40003f25270 */
[----:B------:R-:W-:Y:S02]  /*02e0*/  ISETP.GE.U32.AND P0, PT, R0, R7, PT ;  /* 0x000000070000720c */ /* 0x000fe40003f06070 */
[----:B------:R-:W-:-:S04]  /*02f0*/  LOP3.LUT R0, R5, R4, RZ, 0x3c, !PT ;  /* 0x0000000405007212 */ /* 0x000fc800078e3cff */
[----:B------:R-:W-:Y:S01]  /*0300*/  ISETP.GE.AND P2, PT, R0, RZ, PT ;  /* 0x000000ff0000720c */ /* 0x000fe20003f46270 */
[----:B------:R-:W-:-:S05]  /*0310*/  VIADD R0, R36, 0x3f ;  /* 0x0000003f24007836 */ /* 0x000fca0000000000 */
[----:B------:R-:W-:Y:S01]  /*0320*/  SHF.R.S32.HI R3, RZ, 0x1f, R0 ;  /* 0x0000001fff037819 */ /* 0x000fe20000011400 */
[----:B------:R-:W-:-:S03]  /*0330*/  @P0 VIADD R2, R2, 0x1 ;  /* 0x0000000102020836 */ /* 0x000fc60000000000 */
[----:B------:R-:W-:-:S03]  /*0340*/  LEA.HI R3, R3, R0, RZ, 0x6 ;  /* 0x0000000003037211 */ /* 0x000fc600078f30ff */
[----:B------:R-:W-:Y:S01]  /*0350*/  @!P2 IMAD.MOV R2, RZ, RZ, -R2 ;  /* 0x000000ffff02a224 */ /* 0x000fe200078e0a02 */
[----:B------:R-:W-:-:S05]  /*0360*/  @!P1 LOP3.LUT R2, RZ, R4, RZ, 0x33, !PT ;  /* 0x00000004ff029212 */ /* 0x000fca00078e33ff */
[----:B------:R-:W-:Y:S02]  /*0370*/  IMAD.SHL.U32 R6, R2, 0x8, RZ ;  /* 0x0000000802067824 */ /* 0x000fe400078e00ff */
[----:B------:R-:W-:-:S03]  /*0380*/  IMAD.MOV R2, RZ, RZ, -R2 ;  /* 0x000000ffff027224 */ /* 0x000fc600078e0a02 */
[----:B------:R-:W-:Y:S01]  /*0390*/  LEA.HI.SX32 R3, R3, -R6, 0x1a ;  /* 0x8000000603037211 */ /* 0x000fe200078fd2ff */
[----:B------:R-:W-:-:S03]  /*03a0*/  IMAD R11, R4, R2, R5 ;  /* 0x00000002040b7224 */ /* 0x000fc600078e0205 */
[----:B------:R-:W-:-:S04]  /*03b0*/  VIMNMX R8, R3, 0x8, PT ;  /* 0x0000000803087848 */ /* 0x000fc80003fe0100 */
[-C--:B------:R-:W-:Y:S02]  /*03c0*/  IABS R7, R8.reuse ;  /* 0x0000000800077213 */ /* 0x080fe40000000000 */
[----:B------:R-:W-:Y:S02]  /*03d0*/  IABS R4, R8 ;  /* 0x0000000800047213 */ /* 0x000fe40000000000 */
[----:B------:R-:W1:Y:S01]  /*03e0*/  I2F.RP R0, R7 ;  /* 0x0000000700007306 */ /* 0x000e620000209400 */
[C---:B------:R-:W-:Y:S02]  /*03f0*/  R2UR UR5, R8.reuse ;  /* 0x00000000080572ca */ /* 0x040fe400000e0000 */
[----:B------:R-:W-:-:S11]  /*0400*/  R2UR UR6, R8 ;  /* 0x00000000080672ca */ /* 0x000fd600000e0000 */
[----:B------:R-:W-:Y:S01]  /*0410*/  UISETP.NE.AND UP0, UPT, UR5, URZ, UPT ;  /* 0x0000003f0500728c */ /* 0x000fe2000bf05270 */
[----:B-1----:R-:W1:Y:S02]  /*0420*/  MUFU.RCP R0, R0 ;  /* 0x0000000000007308 */ /* 0x002e640000001000 */
[----:B-1----:R-:W-:Y:S02]  /*0430*/  VIADD R3, R0, 0xffffffe ;  /* 0x0ffffffe00037836 */ /* 0x002fe40000000000 */
[----:B------:R-:W-:-:S04]  /*0440*/  IMAD.MOV R0, RZ, RZ, -R4 ;  /* 0x000000ffff007224 */ /* 0x000fc800078e0a04 */
[----:B------:R-:W1:Y:S02]  /*0450*/  F2I.FTZ.U32.TRUNC.NTZ R3, R3 ;  /* 0x0000000300037305 */ /* 0x000e64000021f000 */
[----:B-1----:R-:W-:-:S04]  /*0460*/  IMAD.MOV R9, RZ, RZ, -R3 ;  /* 0x000000ffff097224 */ /* 0x002fc800078e0a03 */
[----:B------:R-:W-:Y:S01]  /*0470*/  IMAD.MOV.U32 R2, RZ, RZ, R9 ;  /* 0x000000ffff027224 */ /* 0x000fe200078e0009 */
[----:B------:R-:W-:-:S03]  /*0480*/  IABS R9, R11 ;  /* 0x0000000b00097213 */ /* 0x000fc60000000000 */
[----:B------:R-:W-:Y:S02]  /*0490*/  IMAD R5, R2, R7, RZ ;  /* 0x0000000702057224 */ /* 0x000fe400078e02ff */
[----:B------:R-:W-:-:S04]  /*04a0*/  IMAD.MOV.U32 R2, RZ, RZ, RZ ;  /* 0x000000ffff027224 */ /* 0x000fc800078e00ff */
[----:B------:R-:W-:-:S06]  /*04b0*/  IMAD.HI.U32 R2, R3, R5, R2 ;  /* 0x0000000503027227 */ /* 0x000fcc00078e0002 */
[----:B------:R-:W-:-:S04]  /*04c0*/  IMAD.HI.U32 R2, R2, R9, RZ ;  /* 0x0000000902027227 */ /* 0x000fc800078e00ff */
[----:B------:R-:W-:-:S05]  /*04d0*/  IMAD R0, R2, R0, R9 ;  /* 0x0000000002007224 */ /* 0x000fca00078e0209 */
[----:B------:R-:W-:-:S13]  /*04e0*/  ISETP.GT.U32.AND P1, PT, R7, R0, PT ;  /* 0x000000000700720c */ /* 0x000fda0003f24070 */
[----:B------:R-:W-:Y:S02]  /*04f0*/  @!P1 IMAD.IADD R0, R0, 0x1, -R7 ;  /* 0x0000000100009824 */ /* 0x000fe400078e0a07 */
[----:B------:R-:W-:-:S03]  /*0500*/  @!P1 VIADD R2, R2, 0x1 ;  /* 0x0000000102029836 */ /* 0x000fc60000000000 */
[----:B------:R-:W-:Y:S02]  /*0510*/  ISETP.GE.U32.AND P0, PT, R0, R7, PT ;  /* 0x000000070000720c */ /* 0x000fe40003f06070 */
[----:B------:R-:W-:-:S04]  /*0520*/  LOP3.LUT R0, R11, R8, RZ, 0x3c, !PT ;  /* 0x000000080b007212 */ /* 0x000fc800078e3cff */
[----:B------:R-:W-:-:S07]  /*0530*/  ISETP.GE.AND P2, PT, R0, RZ, PT ;  /* 0x000000ff0000720c */ /* 0x000fce0003f46270 */
[----:B------:R-:W-:Y:S01]  /*0540*/  @P0 VIADD R2, R2, 0x1 ;  /* 0x0000000102020836 */ /* 0x000fe20000000000 */
[----:B------:R-:W-:-:S05]  /*0550*/  ISETP.GE.AND P0, PT, R174, 0x40, PT ;  /* 0x00000040ae00780c */ /* 0x000fca0003f06270 */
[----:B------:R-:W-:-:S05]  /*0560*/  @!P2 IMAD.MOV R2, RZ, RZ, -R2 ;  /* 0x000000ffff02a224 */ /* 0x000fca00078e0a02 */
[----:B------:R-:W-:-:S09]  /*0570*/  R2UR UR4, R2 ;  /* 0x00000000020472ca */ /* 0x000fd200000e0000 */
[----:B------:R-:W-:-:S03]  /*0580*/  @!UP0 ULOP3.LUT UR4, URZ, UR6, URZ, 0x33, !UPT ;  /* 0x000000063f048292 */ /* 0x000fc6000f8e333f */
[----:B------:R-:W-:Y:S01]  /*0590*/  UMOV UR6, 0x400 ;  /* 0x0000040000067882 */ /* 0x000fe20000000000 */
[----:B------:R-:W-:-:S06]  /*05a0*/  UIADD3 UR5, -UR4, URZ, URZ ;  /* 0x0000003f04057290 */ /* 0x000fcc000fffe13f */
[----:B------:R-:W-:Y:S01]  /*05b0*/  IMAD R0, R8, UR5, R11 ;  /* 0x0000000508007c24 */ /* 0x000fe2000f8e020b */
[----:B0-----:R-:W-:Y:S02]  /*05c0*/  USHF.L.U32 UR5, UR12, 0x6, URZ ;  /* 0x000000060c057899 */ /* 0x001fe4000800063f */
[----:B------:R-:W-:Y:S01]  /*05d0*/  ULEA UR12, UR12, UR6, 0x18 ;  /* 0x000000060c0c7291 */ /* 0x000fe2000f8ec03f */
[----:B------:R-:W-:Y:S01]  /*05e0*/  IMAD.IADD R0, R6, 0x1, R0 ;  /* 0x0000000106007824 */ /* 0x000fe200078e0200 */
[----:B------:R-:W-:-:S03]  /*05f0*/  ULOP3.LUT UR5, UR5, 0xc0, URZ, 0xc0, !UPT ;  /* 0x000000c005057892 */ /* 0x000fc6000f8ec03f */
[----:B------:R-:W-:Y:S01]  /*0600*/  IMAD R6, R0, 0x40, R87 ;  /* 0x0000004000067824 */ /* 0x000fe200078e0257 */
[----:B------:R-:W-:-:S06]  /*0610*/  ULEA UR5, UR4, UR5, 0x8 ;  /* 0x0000000504057291 */ /* 0x000fcc000f8e403f */
[----:B------:R-:W-:-:S04]  /*0620*/  LOP3.LUT R70, R71, UR5, RZ, 0xfc, !PT ;  /* 0x0000000547467c12 */ /* 0x000fc8000f8efcff */
[C---:B------:R-:W-:Y:S02]  /*0630*/  LOP3.LUT R69, R70.reuse, 0x2, RZ, 0xfc, !PT ;  /* 0x0000000246457812 */ /* 0x040fe400078efcff */
[C---:B------:R-:W-:Y:S02]  /*0640*/  LOP3.LUT R68, R70.reuse, 0x4, RZ, 0xfc, !PT ;  /* 0x0000000446447812 */ /* 0x040fe400078efcff */
[C---:B------:R-:W-:Y:S02]  /*0650*/  LOP3.LUT R67, R70.reuse, 0x6, RZ, 0xfc, !PT ;  /* 0x0000000646437812 */ /* 0x040fe400078efcff */
[C---:B------:R-:W-:Y:S02]  /*0660*/  LOP3.LUT R66, R70.reuse, 0x8, RZ, 0xfc, !PT ;  /* 0x0000000846427812 */ /* 0x040fe400078efcff */
[C---:B------:R-:W-:Y:S02]  /*0670*/  LOP3.LUT R65, R70.reuse, 0xa, RZ, 0xfc, !PT ;  /* 0x0000000a46417812 */ /* 0x040fe400078efcff */
[----:B------:R-:W-:-:S02]  /*0680*/  LOP3.LUT R64, R70, 0xc, RZ, 0xfc, !PT ;  /* 0x0000000c46407812 */ /* 0x000fc400078efcff */
        /* <DEDUP_REMOVED lines=24> */
[----:B------:R-:W-:Y:S01]  /*0810*/  LOP3.LUT R7, R70, 0x3e, RZ, 0xfc, !PT ;  /* 0x0000003e46077812 */ /* 0x000fe200078efcff */
[----:B------:R-:W-:Y:S06]  /*0820*/  @!P0 BRA `(.L_x_0) ;  /* 0x0000004000788947 */ /* 0x000fec0003800000 */
[----:B------:R-:W-:Y:S01]  /*0830*/  IABS R75, R37 ;  /* 0x00000025004b7213 */ /* 0x000fe20000000000 */
[----:B------:R-:W-:Y:S01]  /*0840*/  ULDC UR4, c[0x0][0x234] ;  /* 0x00008d0000047ab9 */ /* 0x000fe20000000800 */
[----:B------:R-:W-:Y:S01]  /*0850*/  IABS R80, R36 ;  /* 0x0000002400507213 */ /* 0x000fe20000000000 */
[----:B------:R-:W-:Y:S01]  /*0860*/  ULDC.64 UR6, c[0x0][0x210] ;  /* 0x0000840000067ab9 */ /* 0x000fe20000000a00 */
[----:B------:R-:W0:Y:S01]  /*0870*/  I2F.RP R0, R75 ;  /* 0x0000004b00007306 */ /* 0x000e220000209400 */
[----:B------:R-:W-:Y:S01]  /*0880*/  IABS R30, R10 ;  /* 0x0000000a001e7213 */ /* 0x000fe20000000000 */
[----:B------:R-:W1:Y:S01]  /*0890*/  LDC R88, c[0x0][0x23c] ;  /* 0x00008f00ff587b82 */ /* 0x000e620000000800 */
[----:B------:R-:W-:Y:S01]  /*08a0*/  IABS R28, R9 ;  /* 0x00000009001c7213 */ /* 0x000fe20000000000 */
[----:B------:R-:W-:Y:S01]  /*08b0*/  USHF.R.U32.HI UR13, URZ, 0x4, UR12 ;  /* 0x000000043f0d7899 */ /* 0x000fe2000801160c */
[----:B------:R-:W-:Y:S01]  /*08c0*/  IABS R32, R11 ;  /* 0x0000000b00207213 */ /* 0x000fe20000000000 */
[----:B------:R-:W-:Y:S01]  /*08d0*/  UMOV UR5, URZ ;  /* 0x0000003f00057c82 */ /* 0x000fe20008000000 */
[----:B------:R-:W-:Y:S01]  /*08e0*/  IABS R34, R12 ;  /* 0x0000000c00227213 */ /* 0x000fe20000000000 */
[----:B------:R-:W2:Y:S01]  /*08f0*/  I2F.RP R24, R80 ;  /* 0x0000005000187306 */ /* 0x000ea20000209400 */
[----:B------:R-:W-:Y:S01]  /*0900*/  IABS R38, R13 ;  /* 0x0000000d00267213 */ /* 0x000fe20000000000 */
[----:B------:R-:W3:Y:S01]  /*0910*/  LDC R112, c[0x0][0x238] ;  /* 0x00008e00ff707b82 */ /* 0x000ee20000000800 */
[----:B------:R-:W-:Y:S01]  /*0920*/  IABS R40, R18 ;  /* 0x0000001200287213 */ /* 0x000fe20000000000 */
[----:B------:R-:W-:Y:S01]  /*0930*/  USGXT.U32 UR13, UR13, 0xe ;  /* 0x0000000e0d0d789a */ /* 0x000fe20008000000 */
[----:B------:R-:W-:Y:S01]  /*0940*/  IABS R42, R20 ;  /* 0x00000014002a7213 */ /* 0x000fe20000000000 */
[----:B------:R-:W-:Y:S01]  /*0950*/  ULDC UR14, c[0x0][0x230] ;  /* 0x00008c00000e7ab9 */ /* 0x000fe20000000800 */
[----:B------:R-:W-:Y:S01]  /*0960*/  IABS R44, R22 ;  /* 0x00000016002c7213 */ /* 0x000fe20000000000 */
[----:B0-----:R-:W0:Y:S01]  /*0970*/  MUFU.RCP R0, R0 ;  /* 0x0000000000007308 */ /* 0x001e220000001000 */
[----:B------:R-:W-:Y:S01]  /*0980*/  IABS R46, R23 ;  /* 0x00000017002e7213 */ /* 0x000fe20000000000 */
[----:B------:R-:W-:Y:S01]  /*0990*/  UIADD3 UR8, UP0, UR13, 0x80, URZ ;  /* 0x000000800d087890 */ /* 0x000fe2000ff1e03f */
[----:B------:R-:W-:-:S02]  /*09a0*/  IABS R48, R59 ;  /* 0x0000003b00307213 */ /* 0x000fc40000000000 */
[----:B------:R-:W-:Y:S02]  /*09b0*/  IABS R50, R60 ;  /* 0x0000003c00327213 */ /* 0x000fe40000000000 */
[----:B------:R-:W-:Y:S01]  /*09c0*/  IABS R52, R62 ;  /* 0x0000003e00347213 */ /* 0x000fe20000000000 */
[----:B--2---:R-:W2:Y:S01]  /*09d0*/  MUFU.RCP R24, R24 ;  /* 0x0000001800187308 */ /* 0x004ea20000001000 */
[----:B------:R-:W-:Y:S01]  /*09e0*/  IABS R54, R64 ;  /* 0x0000004000367213 */ /* 0x000fe20000000000 */
[----:B-1----:R-:W-:Y:S01]  /*09f0*/  IMAD R87, R87, R88, RZ ;  /* 0x0000005857577224 */ /* 0x002fe200078e02ff */
[----:B------:R-:W-:Y:S01]  /*0a00*/  IABS R74, R65 ;  /* 0x00000041004a7213 */ /* 0x000fe20000000000 */
[----:B------:R-:W-:Y:S01]  /*0a10*/  IMAD.SHL.U32 R88, R88, 0x40, RZ ;  /* 0x0000004058587824 */ /* 0x000fe200078e00ff */
[----:B------:R-:W-:Y:S02]  /*0a20*/  IABS R76, R68 ;  /* 0x00000044004c7213 */ /* 0x000fe40000000000 */
[----:B------:R-:W-:Y:S01]  /*0a30*/  IABS R78, R69 ;  /* 0x00000045004e7213 */ /* 0x000fe20000000000 */
[----:B0-----:R-:W-:Y:S01]  /*0a40*/  VIADD R2, R0, 0xffffffe ;  /* 0x0ffffffe00027836 */ /* 0x001fe20000000000 */
[----:B------:R-:W-:Y:S01]  /*0a50*/  SHF.R.S32.HI R73, RZ, 0x6, R72 ;  /* 0x00000006ff497819 */ /* 0x000fe20000011448 */
[----:B---3--:R-:W-:Y:S01]  /*0a60*/  IMAD.SHL.U32 R106, R112, 0x40, RZ ;  /* 0x00000040706a7824 */ /* 0x008fe200078e00ff */
[C---:B------:R-:W-:Y:S01]  /*0a70*/  LEA.HI R89, R72.reuse, 0x1e, RZ, 0x1a ;  /* 0x0000001e48597811 */ /* 0x040fe200078fd0ff */
[----:B------:R0:W1:Y:S01]  /*0a80*/  F2I.FTZ.U32.TRUNC.NTZ R3, R2 ;  /* 0x0000000200037305 */ /* 0x000062000021f000 */
[----:B------:R-:W-:Y:S01]  /*0a90*/  SGXT R73, R73, 0x1 ;  /* 0x000000014949781a */ /* 0x000fe20000000200 */
[-C--:B------:R-:W-:Y:S01]  /*0aa0*/  IMAD R109, R71, R112.reuse, RZ ;  /* 0x00000070476d7224 */ /* 0x080fe200078e02ff */
[----:B------:R-:W-:Y:S01]  /*0ab0*/  LEA.HI R90, R72, 0xe, RZ, 0x1a ;  /* 0x0000000e485a7811 */ /* 0x000fe200078fd0ff */
[----:B--2---:R-:W-:Y:S01]  /*0ac0*/  VIADD R4, R24, 0xffffffe ;  /* 0x0ffffffe18047836 */ /* 0x004fe20000000000 */
[----:B------:R-:W-:Y:S01]  /*0ad0*/  IABS R24, R7 ;  /* 0x0000000700187213 */ /* 0x000fe20000000000 */
[-C--:B------:R-:W-:Y:S01]  /*0ae0*/  IMAD R89, R89, R112.reuse, RZ ;  /* 0x0000007059597224 */ /* 0x080fe200078e02ff */
[----:B------:R-:W-:Y:S01]  /*0af0*/  LOP3.LUT R73, R73, 0x90, RZ, 0xc0, !PT ;  /* 0x0000009049497812 */ /* 0x000fe200078ec0ff */
[----:B------:R2:W3:Y:S01]  /*0b00*/  F2I.FTZ.U32.TRUNC.NTZ R5, R4 ;  /* 0x0000000400057305 */ /* 0x0004e2000021f000 */
[----:B0-----:R-:W-:Y:S01]  /*0b10*/  IMAD.MOV.U32 R2, RZ, RZ, RZ ;  /* 0x000000ffff027224 */ /* 0x001fe200078e00ff */
[C---:B------:R-:W-:Y:S01]  /*0b20*/  LOP3.LUT R91, R71.reuse, 0x22, RZ, 0xfc, !PT ;  /* 0x00000022475b7812 */ /* 0x040fe200078efcff */
[----:B------:R-:W-:Y:S01]  /*0b30*/  IMAD R90, R90, R112, RZ ;  /* 0x000000705a5a7224 */ /* 0x000fe200078e02ff */
[----:B------:R-:W-:-:S02]  /*0b40*/  LOP3.LUT R92, R71, 0x20, RZ, 0xfc, !PT ;  /* 0x00000020475c7812 */ /* 0x000fc400078efcff */
[C---:B------:R-:W-:Y:S01]  /*0b50*/  LOP3.LUT R93, R71.reuse, 0x1c, RZ, 0xfc, !PT ;  /* 0x0000001c475d7812 */ /* 0x040fe200078efcff */
[--C-:B-1----:R-:W-:Y:S01]  /*0b60*/  IMAD.MOV R26, RZ, RZ, -R3.reuse ;  /* 0x000000ffff1a7224 */ /* 0x102fe200078e0a03 */
[C---:B------:R-:W-:Y:S01]  /*0b70*/  LOP3.LUT R94, R71.reuse, 0x1a, RZ, 0xfc, !PT ;  /* 0x0000001a475e7812 */ /* 0x040fe200078efcff */
[----:B--2---:R-:W-:Y:S01]  /*0b80*/  IMAD.MOV.U32 R4, RZ, RZ, RZ ;  /* 0x000000ffff047224 */ /* 0x004fe200078e00ff */
[----:B------:R-:W-:Y:S01]  /*0b90*/  LOP3.LUT R95, R71, 0x18, RZ, 0xfc, !PT ;  /* 0x00000018475f7812 */ /* 0x000fe200078efcff */
[----:B------:R-:W-:Y:S01]  /*0ba0*/  IMAD R25, R26, R75, RZ ;  /* 0x0000004b1a197224 */ /* 0x000fe200078e02ff */
[----:B------:R-:W-:Y:S01]  /*0bb0*/  IABS R26, R8 ;  /* 0x00000008001a7213 */ /* 0x000fe20000000000 */
[----:B------:R-:W-:Y:S01]  /*0bc0*/  IMAD R91, R91, R112, RZ ;  /* 0x000000705b5b7224 */ /* 0x000fe200078e02ff */
[----:B------:R-:W-:Y:S01]  /*0bd0*/  LOP3.LUT R96, R71, 0x16, RZ, 0xfc, !PT ;  /* 0x0000001647607812 */ /* 0x000fe200078efcff */
[----:B------:R-:W-:Y:S01]  /*0be0*/  IMAD.HI.U32 R3, R3, R25, R2 ;  /* 0x0000001903037227 */ /* 0x000fe200078e0002 */
[----:B------:R-:W-:-:S02]  /*0bf0*/  LOP3.LUT R97, R71, 0x14, RZ, 0xfc, !PT ;  /* 0x0000001447617812 */ /* 0x000fc400078efcff */
[C---:B------:R-:W-:Y:S01]  /*0c00*/  LOP3.LUT R98, R71.reuse, 0x12, RZ, 0xfc, !PT ;  /* 0x0000001247627812 */ /* 0x040fe200078efcff */
[----:B---3--:R-:W-:Y:S01]  /*0c10*/  IMAD.MOV R55, RZ, RZ, -R5 ;  /* 0x000000ffff377224 */ /* 0x008fe200078e0a05 */
[----:B------:R-:W-:Y:S01]  /*0c20*/  LOP3.LUT R99, R71, 0x10, RZ, 0xfc, !PT ;  /* 0x0000001047637812 */ /* 0x000fe200078efcff */
[----:B------:R-:W-:Y:S01]  /*0c30*/  IMAD.HI.U32 R0, R3, R24, RZ ;  /* 0x0000001803007227 */ /* 0x000fe200078e00ff */
[C---:B------:R-:W-:Y:S02]  /*0c40*/  LOP3.LUT R100, R71.reuse, 0xc, RZ, 0xfc, !PT ;  /* 0x0000000c47647812 */ /* 0x040fe400078efcff */
[----:B------:R-:W-:Y:S01]  /*0c50*/  LOP3.LUT R101, R71, 0xa, RZ, 0xfc, !PT ;  /* 0x0000000a47657812 */ /* 0x000fe200078efcff */
[----:B------:R-:W-:Y:S01]  /*0c60*/  IMAD R55, R55, R80, RZ ;  /* 0x0000005037377224 */ /* 0x000fe200078e02ff */
[----:B------:R-:W-:Y:S01]  /*0c70*/  LOP3.LUT R102, R71, 0x8, RZ, 0xfc, !PT ;  /* 0x0000000847667812 */ /* 0x000fe200078efcff */
[----:B------:R-:W-:Y:S01]  /*0c80*/  IMAD.HI.U32 R2, R3, R26, RZ ;  /* 0x0000001a03027227 */ /* 0x000fe200078e00ff */
[----:B------:R-:W-:-:S02]  /*0c90*/  LOP3.LUT R103, R71, 0x6, RZ, 0xfc, !PT ;  /* 0x0000000647677812 */ /* 0x000fc400078efcff */
[C---:B------:R-:W-:Y:S01]  /*0ca0*/  LOP3.LUT R104, R71.reuse, 0x4, RZ, 0xfc, !PT ;  /* 0x0000000447687812 */ /* 0x040fe200078efcff */
[----:B------:R-:W-:Y:S01]  /*0cb0*/  IMAD.MOV R0, RZ, RZ, -R0 ;  /* 0x000000ffff007224 */ /* 0x000fe200078e0a00 */
[----:B------:R-:W-:Y:S01]  /*0cc0*/  LOP3.LUT R105, R71, 0x2, RZ, 0xfc, !PT ;  /* 0x0000000247697812 */ /* 0x000fe200078efcff */
[----:B------:R-:W-:Y:S01]  /*0cd0*/  IMAD.HI.U32 R55, R5, R55, R4 ;  /* 0x0000003705377227 */ /* 0x000fe200078e0004 */
[C---:B------:R-:W-:Y:S02]  /*0ce0*/  LOP3.LUT R77, R71.reuse, 0x2c, RZ, 0xfc, !PT ;  /* 0x0000002c474d7812 */ /* 0x040fe400078efcff */
[C---:B------:R-:W-:Y:S01]  /*0cf0*/  LOP3.LUT R79, R71.reuse, 0x30, RZ, 0xfc, !PT ;  /* 0x00000030474f7812 */ /* 0x040fe200078efcff */
[----:B------:R-:W-:Y:S01]  /*0d00*/  IMAD.MOV R4, RZ, RZ, -R2 ;  /* 0x000000ffff047224 */ /* 0x000fe200078e0a02 */
[----:B------:R-:W-:Y:S01]  /*0d10*/  LOP3.LUT R81, R71, 0x34, RZ, 0xfc, !PT ;  /* 0x0000003447517812 */ /* 0x000fe200078efcff */
[----:B------:R-:W-:Y:S01]  /*0d20*/  IMAD.HI.U32 R5, R3, R30, RZ ;  /* 0x0000001e03057227 */ /* 0x000fe200078e00ff */
[----:B------:R-:W-:-:S02]  /*0d30*/  LOP3.LUT R82, R71, 0x36, RZ, 0xfc, !PT ;  /* 0x0000003647527812 */ /* 0x000fc400078efcff */
[----:B------:R-:W-:Y:S01]  /*0d40*/  LOP3.LUT R83, R71, 0x38, RZ, 0xfc, !PT ;  /* 0x0000003847537812 */ /* 0x000fe200078efcff */
[----:B------:R-:W-:Y:S01]  /*0d50*/  IMAD R2, R75, R0, R24 ;  /* 0x000000004b027224 */ /* 0x000fe200078e0218 */
[----:B------:R-:W-:Y:S01]  /*0d60*/  LOP3.LUT R84, R71, 0x3a, RZ, 0xfc, !PT ;  /* 0x0000003a47547812 */ /* 0x000fe200078efcff */
[----:B------:R-:W-:Y:S01]  /*0d70*/  IMAD R4, R75, R4, R26 ;  /* 0x000000044b047224 */ /* 0x000fe200078e021a */
[----:B------:R-:W-:Y:S01]  /*0d80*/  LOP3.LUT R85, R71, 0x3c, RZ, 0xfc, !PT ;  /* 0x0000003c47557812 */ /* 0x000fe200078efcff */
[----:B------:R-:W-:Y:S01]  /*0d90*/  IMAD.HI.U32 R0, R3, R28, RZ ;  /* 0x0000001c03007227 */ /* 0x000fe200078e00ff */
[C---:B------:R-:W-:Y:S02]  /*0da0*/  ISETP.GT.U32.AND P4, PT, R75.reuse, R2, PT ;  /* 0x000000024b00720c */ /* 0x040fe40003f84070 */
[----:B------:R-:W-:Y:S01]  /*0db0*/  ISETP.GT.U32.AND P1, PT, R75, R4, PT ;  /* 0x000000044b00720c */ /* 0x000fe20003f24070 */
[----:B------:R-:W-:Y:S01]  /*0dc0*/  IMAD.HI.U32 R24, R3, R32, RZ ;  /* 0x0000002003187227 */ /* 0x000fe200078e00ff */
[----:B------:R-:W-:-:S03]  /*0dd0*/  LEA.HI R86, R72, 0x3e, RZ, 0x1a ;  /* 0x0000003e48567811 */ /* 0x000fc600078fd0ff */
[----:B------:R-:W-:Y:S02]  /*0de0*/  IMAD.MOV R26, RZ, RZ, -R5 ;  /* 0x000000ffff1a7224 */ /* 0x000fe400078e0a05 */
[----:B------:R-:W-:Y:S02]  /*0df0*/  IMAD.MOV R25, RZ, RZ, -R0 ;  /* 0x000000ffff197224 */ /* 0x000fe400078e0a00 */
[----:B------:R-:W-:Y:S02]  /*0e00*/  IMAD.MOV R27, RZ, RZ, -R24 ;  /* 0x000000ffff1b7224 */ /* 0x000fe400078e0a18 */
[----:B------:R-:W-:-:S04]  /*0e10*/  IMAD.HI.U32 R0, R3, R34, RZ ;  /* 0x0000002203007227 */ /* 0x000fc800078e00ff */
[----:B------:R-:W-:Y:S01]  /*0e20*/  IMAD R24, R75, R26, R30 ;  /* 0x0000001a4b187224 */ /* 0x000fe200078e021e */
[----:B------:R-:W-:Y:S01]  /*0e30*/  IABS R30, R14 ;  /* 0x0000000e001e7213 */ /* 0x000fe20000000000 */
[----:B------:R-:W-:-:S03]  /*0e40*/  IMAD.HI.U32 R26, R3, R38, RZ ;  /* 0x00000026031a7227 */ /* 0x000fc600078e00ff */
[C---:B------:R-:W-:Y:S01]  /*0e50*/  ISETP.GT.U32.AND P0, PT, R75.reuse, R24, PT ;  /* 0x000000184b00720c */ /* 0x040fe20003f04070 */
[C---:B------:R-:W-:Y:S02]  /*0e60*/  IMAD R5, R75.reuse, R25, R28 ;  /* 0x000000194b057224 */ /* 0x040fe400078e021c */
[----:B------:R-:W-:Y:S02]  /*0e70*/  IMAD.MOV R0, RZ, RZ, -R0 ;  /* 0x000000ffff007224 */ /* 0x000fe400078e0a00 */
[C---:B------:R-:W-:Y:S01]  /*0e80*/  IMAD R25, R75.reuse, R27, R32 ;  /* 0x0000001b4b197224 */ /* 0x040fe200078e0220 */
[----:B------:R-:W-:Y:S01]  /*0e90*/  IABS R32, R15 ;  /* 0x0000000f00207213 */ /* 0x000fe20000000000 */
[----:B------:R-:W-:Y:S01]  /*0ea0*/  IMAD.MOV R27, RZ, RZ, -R26 ;  /* 0x000000ffff1b7224 */ /* 0x000fe200078e0a1a */
[C---:B------:R-:W-:Y:S01]  /*0eb0*/  ISETP.GT.U32.AND P3, PT, R75.reuse, R5, PT ;  /* 0x000000054b00720c */ /* 0x040fe20003f64070 */
[C---:B------:R-:W-:Y:S01]  /*0ec0*/  IMAD R26, R75.reuse, R0, R34 ;  /* 0x000000004b1a7224 */ /* 0x040fe200078e0222 */
[----:B------:R-:W-:Y:S01]  /*0ed0*/  IABS R34, R16 ;  /* 0x0000001000227213 */ /* 0x000fe20000000000 */
[----:B------:R-:W-:Y:S01]  /*0ee0*/  IMAD R27, R75, R27, R38 ;  /* 0x0000001b4b1b7224 */ /* 0x000fe200078e0226 */
[----:B------:R-:W-:Y:S01]  /*0ef0*/  IABS R38, R17 ;  /* 0x0000001100267213 */ /* 0x000fe20000000000 */
[----:B------:R-:W-:Y:S01]  /*0f00*/  IMAD.HI.U32 R0, R3, R30, RZ ;  /* 0x0000001e03007227 */ /* 0x000fe200078e00ff */
[----:B------:R-:W-:-:S02]  /*0f10*/  ISETP.GT.U32.AND P2, PT, R75, R25, PT ;  /* 0x000000194b00720c */ /* 0x000fc40003f44070 */
[----:B------:R-:W-:Y:S01]  /*0f20*/  ISETP.GT.U32.AND P5, PT, R75, R26, PT ;  /* 0x0000001a4b00720c */ /* 0x000fe20003fa4070 */
[----:B------:R-:W-:-:S04]  /*0f30*/  IMAD.HI.U32 R28, R3, R32, RZ ;  /* 0x00000020031c7227 */ /* 0x000fc800078e00ff */
[----:B------:R-:W-:Y:S02]  /*0f40*/  IMAD.MOV R31, RZ, RZ, -R0 ;  /* 0x000000ffff1f7224 */ /* 0x000fe400078e0a00 */
[----:B------:R-:W-:-:S04]  /*0f50*/  IMAD.HI.U32 R29, R3, R34, RZ ;  /* 0x00000022031d7227 */ /* 0x000fc800078e00ff */
[----:B------:R-:W-:-:S04]  /*0f60*/  IMAD.HI.U32 R0, R3, R38, RZ ;  /* 0x0000002603007227 */ /* 0x000fc800078e00ff */
[----:B------:R-:W-:Y:S02]  /*0f70*/  IMAD.MOV R33, RZ, RZ, -R28 ;  /* 0x000000ffff217224 */ /* 0x000fe400078e0a1c */
[----:B------:R-:W-:Y:S02]  /*0f80*/  IMAD R28, R75, R31, R30 ;  /* 0x0000001f4b1c7224 */ /* 0x000fe400078e021e */
[----:B------:R-:W-:-:S04]  /*0f90*/  IMAD.HI.U32 R31, R3, R40, RZ ;  /* 0x00000028031f7227 */ /* 0x000fc800078e00ff */
[----:B------:R-:W-:Y:S02]  /*0fa0*/  IMAD.MOV R35, RZ, RZ, -R29 ;  /* 0x000000ffff237224 */ /* 0x000fe400078e0a1d */
[----:B------:R-:W-:Y:S02]  /*0fb0*/  IMAD.MOV R0, RZ, RZ, -R0 ;  /* 0x000000ffff007224 */ /* 0x000fe400078e0a00 */
[C---:B------:R-:W-:Y:S01]  /*0fc0*/  IMAD R29, R75.reuse, R33, R32 ;  /* 0x000000214b1d7224 */ /* 0x040fe200078e0220 */
[----:B------:R-:W-:Y:S01]  /*0fd0*/  IABS R33, R19 ;  /* 0x0000001300217213 */ /* 0x000fe20000000000 */
[----:B------:R-:W-:Y:S02]  /*0fe0*/  IMAD.MOV R32, RZ, RZ, -R31 ;  /* 0x000000ffff207224 */ /* 0x000fe400078e0a1f */
[----:B------:R-:W-:Y:S01]  /*0ff0*/  IMAD R31, R75, R0, R38 ;  /* 0x000000004b1f7224 */ /* 0x000fe200078e0226 */
[----:B------:R-:W-:Y:S01]  /*1000*/  IABS R0, R21 ;  /* 0x0000001500007213 */ /* 0x000fe20000000000 */
[----:B------:R-:W-:-:S02]  /*1010*/  IMAD.MOV.U32 R38, RZ, RZ, R33 ;  /* 0x000000ffff267224 */ /* 0x000fc400078e0021 */
[----:B------:R-:W-:Y:S02]  /*1020*/  IMAD R32, R75, R32, R40 ;  /* 0x000000204b207224 */ /* 0x000fe400078e0228 */
[----:B------:R-:W-:Y:S02]  /*1030*/  IMAD.MOV.U32 R40, RZ, RZ, R0 ;  /* 0x000000ffff287224 */ /* 0x000fe400078e0000 */
[----:B------:R-:W-:-:S04]  /*1040*/  IMAD.HI.U32 R0, R3, R38, RZ ;  /* 0x0000002603007227 */ /* 0x000fc800078e00ff */
[----:B------:R-:W-:Y:S02]  /*1050*/  IMAD R30, R75, R35, R34 ;  /* 0x000000234b1e7224 */ /* 0x000fe400078e0222 */
        /* <DEDUP_REMOVED lines=12> */
[C---:B------:R-:W-:Y:S01]  /*1120*/  IMAD R35, R75.reuse, R41, R40 ;  /* 0x000000294b237224 */ /* 0x040fe200078e0228 */
[----:B------:R-:W-:Y:S01]  /*1130*/  IABS R40, R57 ;  /* 0x0000003900287213 */ /* 0x000fe20000000000 */
[C---:B------:R-:W-:Y:S01]  /*1140*/  IMAD R38, R75.reuse, R0, R44 ;  /* 0x000000004b267224 */ /* 0x040fe200078e022c */
[----:B------:R-:W-:Y:S01]  /*1150*/  IABS R0, R58 ;  /* 0x0000003a00007213 */ /* 0x000fe20000000000 */
[----:B------:R-:W-:-:S02]  /*1160*/  IMAD R39, R75, R39, R46 ;  /* 0x000000274b277224 */ /* 0x000fc400078e022e */
[----:B------:R-:W-:Y:S02]  /*1170*/  IMAD.MOV.U32 R44, RZ, RZ, R40 ;  /* 0x000000ffff2c7224 */ /* 0x000fe400078e0028 */
[----:B------:R-:W-:Y:S02]  /*1180*/  IMAD.MOV.U32 R46, RZ, RZ, R0 ;  /* 0x000000ffff2e7224 */ /* 0x000fe400078e0000 */
[----:B------:R-:W-:-:S04]  /*1190*/  IMAD.HI.U32 R0, R3, R42, RZ ;  /* 0x0000002a03007227 */ /* 0x000fc800078e00ff */
        /* <DEDUP_REMOVED lines=15> */
[C---:B------:R-:W-:Y:S02]  /*1290*/  IMAD R44, R75.reuse, R44, R50 ;  /* 0x0000002c4b2c7224 */ /* 0x040fe400078e0232 */
[----:B------:R-:W-:Y:S02]  /*12a0*/  IMAD.MOV.U32 R50, RZ, RZ, R0 ;  /* 0x000000ffff327224 */ /* 0x000fe400078e0000 */
[----:B------:R-:W-:Y:S02]  /*12b0*/  IMAD R42, R75, R47, R46 ;  /* 0x0000002f4b2a7224 */ /* 0x000fe400078e022e */
[----:B------:R-:W-:-:S04]  /*12c0*/  IMAD.HI.U32 R0, R3, R48, RZ ;  /* 0x0000003003007227 */ /* 0x000fc800078e00ff */
[----:B------:R-:W-:-:S04]  /*12d0*/  IMAD.HI.U32 R46, R3, R50, RZ ;  /* 0x00000032032e7227 */ /* 0x000fc800078e00ff */
[----:B------:R-:W-:-:S04]  /*12e0*/  IMAD.HI.U32 R45, R3, R52, RZ ;  /* 0x00000034032d7227 */ /* 0x000fc800078e00ff */
[----:B------:R-:W-:Y:S02]  /*12f0*/  IMAD.MOV R47, RZ, RZ, -R0 ;  /* 0x000000ffff2f7224 */ /* 0x000fe400078e0a00 */
[----:B------:R-:W-:Y:S02]  /*1300*/  IMAD.MOV R51, RZ, RZ, -R46 ;  /* 0x000000ffff337224 */ /* 0x000fe400078e0a2e */
[----:B------:R-:W-:-:S04]  /*1310*/  IMAD.HI.U32 R0, R3, R54, RZ ;  /* 0x0000003603007227 */ /* 0x000fc800078e00ff */
[----:B------:R-:W-:Y:S02]  /*1320*/  IMAD.MOV R49, RZ, RZ, -R45 ;  /* 0x000000ffff317224 */ /* 0x000fe400078e0a2d */
[----:B------:R-:W-:Y:S02]  /*1330*/  IMAD R45, R75, R47, R48 ;  /* 0x0000002f4b2d7224 */ /* 0x000fe400078e0230 */
[----:B------:R-:W-:-:S04]  /*1340*/  IMAD.HI.U32 R48, R3, R74, RZ ;  /* 0x0000004a03307227 */ /* 0x000fc800078e00ff */
[C---:B------:R-:W-:Y:S01]  /*1350*/  IMAD R47, R75.reuse, R51, R50 ;  /* 0x000000334b2f7224 */ /* 0x040fe200078e0232 */
[----:B------:R-:W-:Y:S01]  /*1360*/  IABS R50, R70 ;  /* 0x0000004600327213 */ /* 0x000fe20000000000 */
[----:B------:R-:W-:Y:S02]  /*1370*/  IMAD.MOV R0, RZ, RZ, -R0 ;  /* 0x000000ffff007224 */ /* 0x000fe400078e0a00 */
[C---:B------:R-:W-:Y:S01]  /*1380*/  IMAD R46, R75.reuse, R49, R52 ;  /* 0x000000314b2e7224 */ /* 0x040fe200078e0234 */
[----:B------:R-:W-:Y:S01]  /*1390*/  IABS R52, R66 ;  /* 0x0000004200347213 */ /* 0x000fe20000000000 */
[----:B------:R-:W-:Y:S02]  /*13a0*/  IMAD.MOV R49, RZ, RZ, -R48 ;  /* 0x000000ffff317224 */ /* 0x000fe400078e0a30 */
[----:B------:R-:W-:Y:S01]  /*13b0*/  IMAD R48, R75, R0, R54 ;  /* 0x000000004b307224 */ /* 0x000fe200078e0236 */
[----:B------:R-:W-:Y:S01]  /*13c0*/  IABS R0, R67 ;  /* 0x0000004300007213 */ /* 0x000fe20000000000 */
[----:B------:R-:W-:-:S02]  /*13d0*/  IMAD.MOV.U32 R54, RZ, RZ, R50 ;  /* 0x000000ffff367224 */ /* 0x000fc400078e0032 */
[----:B------:R-:W-:Y:S02]  /*13e0*/  @!P3 IMAD.IADD R5, R5, 0x1, -R75 ;  /* 0x000000010505b824 */ /* 0x000fe400078e0a4b */
[----:B------:R-:W-:-:S04]  /*13f0*/  IMAD.HI.U32 R50, R3, R54, RZ ;  /* 0x0000003603327227 */ /* 0x000fc800078e00ff */
[----:B------:R-:W-:Y:S02]  /*1400*/  IMAD.MOV R53, RZ, RZ, -R50 ;  /* 0x000000ffff357224 */ /* 0x000fe400078e0a32 */
[--C-:B------:R-:W-:Y:S01]  /*1410*/  @!P4 IMAD.IADD R2, R2, 0x1, -R75.reuse ;  /* 0x000000010202c824 */ /* 0x100fe200078e0a4b */
[C---:B------:R-:W-:Y:S01]  /*1420*/  ISETP.GT.U32.AND P4, PT, R75.reuse, R28, PT ;  /* 0x0000001c4b00720c */ /* 0x040fe20003f84070 */
[C---:B------:R-:W-:Y:S02]  /*1430*/  IMAD R54, R75.reuse, R53, R54 ;  /* 0x000000354b367224 */ /* 0x040fe400078e0236 */
[--C-:B------:R-:W-:Y:S01]  /*1440*/  @!P1 IMAD.IADD R4, R4, 0x1, -R75.reuse ;  /* 0x0000000104049824 */ /* 0x100fe200078e0a4b */
[C---:B------:R-:W-:Y:S01]  /*1450*/  ISETP.GT.U32.AND P1, PT, R75.reuse, R29, PT ;  /* 0x0000001d4b00720c */ /* 0x040fe20003f24070 */
[--C-:B------:R-:W-:Y:S01]  /*1460*/  @!P0 IMAD.IADD R24, R24, 0x1, -R75.reuse ;  /* 0x0000000118188824 */ /* 0x100fe200078e0a4b */
[----:B------:R-:W-:Y:S01]  /*1470*/  ISETP.GT.U32.AND P6, PT, R75, R54, PT ;  /* 0x000000364b00720c */ /* 0x000fe20003fc4070 */
[--C-:B------:R-:W-:Y:S01]  /*1480*/  @!P2 IMAD.IADD R25, R25, 0x1, -R75.reuse ;  /* 0x000000011919a824 */ /* 0x100fe200078e0a4b */
[C---:B------:R-:W-:Y:S01]  /*1490*/  ISETP.GT.U32.AND P0, PT, R75.reuse, R2, PT ;  /* 0x000000024b00720c */ /* 0x040fe20003f04070 */
[--C-:B------:R-:W-:Y:S01]  /*14a0*/  @!P5 IMAD.IADD R26, R26, 0x1, -R75.reuse ;  /* 0x000000011a1ad824 */ /* 0x100fe200078e0a4b */
[C---:B------:R-:W-:Y:S01]  /*14b0*/  ISETP.GT.U32.AND P2, PT, R75.reuse, R4, PT ;  /* 0x000000044b00720c */ /* 0x040fe20003f44070 */
[C---:B------:R-:W-:Y:S01]  /*14c0*/  IMAD R49, R75.reuse, R49, R74 ;  /* 0x000000314b317224 */ /* 0x040fe200078e024a */
[C---:B------:R-:W-:Y:S01]  /*14d0*/  ISETP.GT.U32.AND P5, PT, R75.reuse, R5, PT ;  /* 0x000000054b00720c */ /* 0x040fe20003fa4070 */
[----:B------:R-:W-:Y:S01]  /*14e0*/  @!P4 IMAD.IADD R28, R28, 0x1, -R75 ;  /* 0x000000011c1cc824 */ /* 0x000fe200078e0a4b */
[----:B------:R-:W-:Y:S01]  /*14f0*/  ISETP.GT.U32.AND P4, PT, R75, R24, PT ;  /* 0x000000184b00720c */ /* 0x000fe20003f84070 */
[----:B------:R-:W-:-:S02]  /*1500*/  IMAD.MOV.U32 R74, RZ, RZ, R0 ;  /* 0x000000ffff4a7224 */ /* 0x000fc400078e0000 */
[--C-:B------:R-:W-:Y:S01]  /*1510*/  @!P1 IMAD.IADD R29, R29, 0x1, -R75.reuse ;  /* 0x000000011d1d9824 */ /* 0x100fe200078e0a4b */
[C---:B------:R-:W-:Y:S01]  /*1520*/  ISETP.GT.U32.AND P1, PT, R75.reuse, R25, PT ;  /* 0x000000194b00720c */ /* 0x040fe20003f24070 */
[--C-:B------:R-:W-:Y:S01]  /*1530*/  @!P6 IMAD.IADD R54, R54, 0x1, -R75.reuse ;  /* 0x000000013636e824 */ /* 0x100fe200078e0a4b */
[C---:B------:R-:W-:Y:S01]  /*1540*/  ISETP.GT.U32.AND P6, PT, R75.reuse, R27, PT ;  /* 0x0000001b4b00720c */ /* 0x040fe20003fc4070 */
[--C-:B------:R-:W-:Y:S02]  /*1550*/  @!P0 IMAD.IADD R2, R2, 0x1, -R75.reuse ;  /* 0x0000000102028824 */ /* 0x100fe400078e0a4b */
[--C-:B------:R-:W-:Y:S01]  /*1560*/  @!P2 IMAD.IADD R4, R4, 0x1, -R75.reuse ;  /* 0x000000010404a824 */ /* 0x100fe200078e0a4b */
[----:B------:R-:W-:Y:S01]  /*1570*/  ISETP.GT.U32.AND P3, PT, R75, R54, PT ;  /* 0x000000364b00720c */ /* 0x000fe20003f64070 */
[--C-:B------:R-:W-:Y:S01]  /*1580*/  @!P5 IMAD.IADD R5, R5, 0x1, -R75.reuse ;  /* 0x000000010505d824 */ /* 0x100fe200078e0a4b */
[C---:B------:R-:W-:Y:S01]  /*1590*/  ISETP.GT.U32.AND P2, PT, R75.reuse, R28, PT ;  /* 0x0000001c4b00720c */ /* 0x040fe20003f44070 */
[----:B------:R-:W-:Y:S01]  /*15a0*/  @!P4 IMAD.IADD R24, R24, 0x1, -R75 ;  /* 0x000000011818c824 */ /* 0x000fe200078e0a4b */
[----:B------:R-:W-:Y:S01]  /*15b0*/  ISETP.GT.U32.AND P5, PT, R75, R30, PT ;  /* 0x0000001e4b00720c */ /* 0x000fe20003fa4070 */
[----:B------:R-:W-:Y:S01]  /*15c0*/  IMAD.HI.U32 R0, R3, R52, RZ ;  /* 0x0000003403007227 */ /* 0x000fe200078e00ff */
[----:B------:R-:W-:-:S03]  /*15d0*/  ISETP.GT.U32.AND P4, PT, R75, R31, PT ;  /* 0x0000001f4b00720c */ /* 0x000fc60003f84070 */
[--C-:B------:R-:W-:Y:S01]  /*15e0*/  @!P6 IMAD.IADD R27, R27, 0x1, -R75.reuse ;  /* 0x000000011b1be824 */ /* 0x100fe200078e0a4b */
[----:B------:R-:W-:Y:S01]  /*15f0*/  ISETP.GT.U32.AND P6, PT, R75, R29, PT ;  /* 0x0000001d4b00720c */ /* 0x000fe20003fc4070 */
[--C-:B------:R-:W-:Y:S01]  /*1600*/  @!P1 IMAD.IADD R25, R25, 0x1, -R75.reuse ;  /* 0x0000000119199824 */ /* 0x100fe200078e0a4b */
[C---:B------:R-:W-:Y:S01]  /*1610*/  ISETP.GT.U32.AND P1, PT, R75.reuse, R32, PT ;  /* 0x000000204b00720c */ /* 0x040fe20003f24070 */
[--C-:B------:R-:W-:Y:S01]  /*1620*/  @!P3 IMAD.IADD R54, R54, 0x1, -R75.reuse ;  /* 0x000000013636b824 */ /* 0x100fe200078e0a4b */
[C---:B------:R-:W-:Y:S01]  /*1630*/  ISETP.GT.U32.AND P3, PT, R75.reuse, R26, PT ;  /* 0x0000001a4b00720c */ /* 0x040fe20003f64070 */
[--C-:B------:R-:W-:Y:S01]  /*1640*/  @!P2 IMAD.IADD R28, R28, 0x1, -R75.reuse ;  /* 0x000000011c1ca824 */ /* 0x100fe200078e0a4b */
[C---:B------:R-:W-:Y:S01]  /*1650*/  ISETP.GT.U32.AND P0, PT, R75.reuse, R27, PT ;  /* 0x0000001b4b00720c */ /* 0x040fe20003f04070 */
[--C-:B------:R-:W-:Y:S01]  /*1660*/  @!P5 IMAD.IADD R30, R30, 0x1, -R75.reuse ;  /* 0x000000011e1ed824 */ /* 0x100fe200078e0a4b */
[----:B------:R-:W-:Y:S01]  /*1670*/  ISETP.GT.U32.AND P2, PT, R75, R35, PT ;  /* 0x000000234b00720c */ /* 0x000fe20003f44070 */
[--C-:B------:R-:W-:Y:S01]  /*1680*/  @!P4 IMAD.IADD R31, R31, 0x1, -R75.reuse ;  /* 0x000000011f1fc824 */ /* 0x100fe200078e0a4b */
[C---:B------:R-:W-:Y:S01]  /*1690*/  ISETP.GT.U32.AND P5, PT, R75.reuse, R39, PT ;  /* 0x000000274b00720c */ /* 0x040fe20003fa4070 */
[----:B------:R-:W-:Y:S01]  /*16a0*/  IMAD.MOV R51, RZ, RZ, -R0 ;  /* 0x000000ffff337224 */ /* 0x000fe200078e0a00 */
[----:B------:R-:W-:Y:S01]  /*16b0*/  ISETP.GT.U32.AND P4, PT, R75, R40, PT ;  /* 0x000000284b00720c */ /* 0x000fe20003f84070 */
[--C-:B------:R-:W-:Y:S01]  /*16c0*/  @!P6 IMAD.IADD R29, R29, 0x1, -R75.reuse ;  /* 0x000000011d1de824 */ /* 0x100fe200078e0a4b */
[C---:B------:R-:W-:Y:S01]  /*16d0*/  ISETP.GT.U32.AND P6, PT, R75.reuse, R38, PT ;  /* 0x000000264b00720c */ /* 0x040fe20003fc4070 */
[--C-:B------:R-:W-:Y:S01]  /*16e0*/  @!P1 IMAD.IADD R32, R32, 0x1, -R75.reuse ;  /* 0x0000000120209824 */ /* 0x100fe200078e0a4b */
[C---:B------:R-:W-:Y:S01]  /*16f0*/  ISETP.GT.U32.AND P1, PT, R75.reuse, R41, PT ;  /* 0x000000294b00720c */ /* 0x040fe20003f24070 */
[--C-:B------:R-:W-:Y:S01]  /*1700*/  @!P3 IMAD.IADD R26, R26, 0x1, -R75.reuse ;  /* 0x000000011a1ab824 */ /* 0x100fe200078e0a4b */
[----:B------:R-:W-:Y:S01]  /*1710*/  ISETP.GT.U32.AND P3, PT, R75, R33, PT ;  /* 0x000000214b00720c */ /* 0x000fe20003f64070 */
[--C-:B------:R-:W-:Y:S01]  /*1720*/  @!P0 IMAD.IADD R27, R27, 0x1, -R75.reuse ;  /* 0x000000011b1b8824 */ /* 0x100fe200078e0a4b */
[----:B------:R-:W-:Y:S01]  /*1730*/  ISETP.GT.U32.AND P0, PT, R75, R34, PT ;  /* 0x000000224b00720c */ /* 0x000fe20003f04070 */
[--C-:B------:R-:W-:Y:S01]  /*1740*/  @!P2 IMAD.IADD R35, R35, 0x1, -R75.reuse ;  /* 0x000000012323a824 */ /* 0x100fe200078e0a4b */
[----:B------:R-:W-:Y:S01]  /*1750*/  ISETP.GT.U32.AND P2, PT, R75, R44, PT ;  /* 0x0000002c4b00720c */ /* 0x000fe20003f44070 */
[--C-:B------:R-:W-:Y:S01]  /*1760*/  @!P5 IMAD.IADD R39, R39, 0x1, -R75.reuse ;  /* 0x000000012727d824 */ /* 0x100fe200078e0a4b */
[C---:B------:R-:W-:Y:S01]  /*1770*/  ISETP.GT.U32.AND P5, PT, R75.reuse, R31, PT ;  /* 0x0000001f4b00720c */ /* 0x040fe20003fa4070 */
[--C-:B------:R-:W-:Y:S01]  /*1780*/  @!P4 IMAD.IADD R40, R40, 0x1, -R75.reuse ;  /* 0x000000012828c824 */ /* 0x100fe200078e0a4b */
[C---:B------:R-:W-:Y:S01]  /*1790*/  ISETP.GT.U32.AND P4, PT, R75.reuse, R32, PT ;  /* 0x000000204b00720c */ /* 0x040fe20003f84070 */
[--C-:B------:R-:W-:Y:S01]  /*17a0*/  @!P6 IMAD.IADD R38, R38, 0x1, -R75.reuse ;  /* 0x000000012626e824 */ /* 0x100fe200078e0a4b */
[----:B------:R-:W-:Y:S01]  /*17b0*/  ISETP.GT.U32.AND P6, PT, R75, R30, PT ;  /* 0x0000001e4b00720c */ /* 0x000fe20003fc4070 */
[----:B------:R-:W-:-:S02]  /*17c0*/  @!P1 IMAD.IADD R41, R41, 0x1, -R75 ;  /* 0x0000000129299824 */ /* 0x000fc400078e0a4b */
[--C-:B------:R-:W-:Y:S01]  /*17d0*/  @!P3 IMAD.IADD R33, R33, 0x1, -R75.reuse ;  /* 0x000000012121b824 */ /* 0x100fe200078e0a4b */
[C---:B------:R-:W-:Y:S01]  /*17e0*/  ISETP.GT.U32.AND P3, PT, R75.reuse, R42, PT ;  /* 0x0000002a4b00720c */ /* 0x040fe20003f64070 */
[--C-:B------:R-:W-:Y:S01]  /*17f0*/  @!P0 IMAD.IADD R34, R34, 0x1, -R75.reuse ;  /* 0x0000000122228824 */ /* 0x100fe200078e0a4b */
[C---:B------:R-:W-:Y:S01]  /*1800*/  ISETP.GT.U32.AND P0, PT, R75.reuse, R43, PT ;  /* 0x0000002b4b00720c */ /* 0x040fe20003f04070 */
[----:B------:R-:W-:Y:S01]  /*1810*/  @!P2 IMAD.IADD R44, R44, 0x1, -R75 ;  /* 0x000000012c2ca824 */ /* 0x000fe200078e0a4b */
[----:B------:R-:W-:Y:S01]  /*1820*/  ISETP.GT.U32.AND P1, PT, R75, R33, PT ;  /* 0x000000214b00720c */ /* 0x000fe20003f24070 */
[----:B------:R-:W-:Y:S01]  /*1830*/  IMAD.HI.U32 R0, R3, R76, RZ ;  /* 0x0000004c03007227 */ /* 0x000fe200078e00ff */
[----:B------:R-:W-:-:S03]  /*1840*/  ISETP.GT.U32.AND P2, PT, R75, R38, PT ;  /* 0x000000264b00720c */ /* 0x000fc60003f44070 */
[----:B------:R-:W-:Y:S01]  /*1850*/  @!P6 IMAD.IADD R30, R30, 0x1, -R75 ;  /* 0x000000011e1ee824 */ /* 0x000fe200078e0a4b */
[----:B------:R-:W-:Y:S01]  /*1860*/  ISETP.GT.U32.AND P6, PT, R75, R39, PT ;  /* 0x000000274b00720c */ /* 0x000fe20003fc4070 */
[----:B------:R-:W-:-:S04]  /*1870*/  IMAD.HI.U32 R50, R3, R74, RZ ;  /* 0x0000004a03327227 */ /* 0x000fc800078e00ff */
[--C-:B------:R-:W-:Y:S01]  /*1880*/  @!P3 IMAD.IADD R42, R42, 0x1, -R75.reuse ;  /* 0x000000012a2ab824 */ /* 0x100fe200078e0a4b */
[----:B------:R-:W-:Y:S01]  /*1890*/  ISETP.GT.U32.AND P3, PT, R75, R34, PT ;  /* 0x000000224b00720c */ /* 0x000fe20003f64070 */
[--C-:B------:R-:W-:Y:S01]  /*18a0*/  @!P0 IMAD.IADD R43, R43, 0x1, -R75.reuse ;  /* 0x000000012b2b8824 */ /* 0x100fe200078e0a4b */
[----:B------:R-:W-:Y:S01]  /*18b0*/  ISETP.GT.U32.AND P0, PT, R75, R35, PT ;  /* 0x000000234b00720c */ /* 0x000fe20003f04070 */
[----:B------:R-:W-:Y:S01]  /*18c0*/  @!P5 IMAD.IADD R31, R31, 0x1, -R75 ;  /* 0x000000011f1fd824 */ /* 0x000fe200078e0a4b */
[C---:B------:R-:W-:Y:S01]  /*18d0*/  ISETP.GT.U32.AND P5, PT, R75.reuse, R40, PT ;  /* 0x000000284b00720c */ /* 0x040fe20003fa4070 */
[----:B------:R-:W-:Y:S02]  /*18e0*/  IMAD.MOV R0, RZ, RZ, -R0 ;  /* 0x000000ffff007224 */ /* 0x000fe400078e0a00 */
[----:B------:R-:W-:Y:S02]  /*18f0*/  IMAD.MOV R53, RZ, RZ, -R50 ;  /* 0x000000ffff357224 */ /* 0x000fe400078e0a32 */
[----:B------:R-:W-:-:S02]  /*1900*/  IMAD R50, R75, R51, R52 ;  /* 0x000000334b327224 */ /* 0x000fc400078e0234 */
[C---:B------:R-:W-:Y:S01]  /*1910*/  IMAD R52, R75.reuse, R0, R76 ;  /* 0x000000004b347224 */ /* 0x040fe200078e024c */
[----:B------:R-:W-:Y:S01]  /*1920*/  IABS R0, R6 ;  /* 0x0000000600007213 */ /* 0x000fe20000000000 */
[--C-:B------:R-:W-:Y:S01]  /*1930*/  @!P3 IMAD.IADD R34, R34, 0x1, -R75.reuse ;  /* 0x000000012222b824 */ /* 0x100fe200078e0a4b */
[----:B------:R-:W-:Y:S01]  /*1940*/  ISETP.GT.U32.AND P3, PT, R75, R43, PT ;  /* 0x0000002b4b00720c */ /* 0x000fe20003f64070 */
[--C-:B------:R-:W-:Y:S01]  /*1950*/  @!P0 IMAD.IADD R35, R35, 0x1, -R75.reuse ;  /* 0x0000000123238824 */ /* 0x100fe200078e0a4b */
[C---:B------:R-:W-:Y:S01]  /*1960*/  ISETP.GT.U32.AND P0, PT, R75.reuse, R44, PT ;  /* 0x0000002c4b00720c */ /* 0x040fe20003f04070 */
[--C-:B------:R-:W-:Y:S01]  /*1970*/  @!P4 IMAD.IADD R32, R32, 0x1, -R75.reuse ;  /* 0x000000012020c824 */ /* 0x100fe200078e0a4b */
[----:B------:R-:W-:Y:S01]  /*1980*/  ISETP.GT.U32.AND P4, PT, R75, R42, PT ;  /* 0x0000002a4b00720c */ /* 0x000fe20003f84070 */
[--C-:B------:R-:W-:Y:S01]  /*1990*/  @!P1 IMAD.IADD R33, R33, 0x1, -R75.reuse ;  /* 0x0000000121219824 */ /* 0x100fe200078e0a4b */
[C---:B------:R-:W-:Y:S01]  /*19a0*/  ISETP.GT.U32.AND P1, PT, R75.reuse, R41, PT ;  /* 0x000000294b00720c */ /* 0x040fe20003f24070 */
[--C-:B------:R-:W-:Y:S01]  /*19b0*/  @!P2 IMAD.IADD R38, R38, 0x1, -R75.reuse ;  /* 0x000000012626a824 */ /* 0x100fe200078e0a4b */
[----:B------:R-:W-:Y:S01]  /*19c0*/  ISETP.GT.U32.AND P2, PT, R75, R45, PT ;  /* 0x0000002d4b00720c */ /* 0x000fe20003f44070 */
[----:B------:R-:W-:Y:S01]  /*19d0*/  @!P6 IMAD.IADD R39, R39, 0x1, -R75 ;  /* 0x000000012727e824 */ /* 0x000fe200078e0a4b */
[----:B------:R-:W-:Y:S01]  /*19e0*/  ISETP.GT.U32.AND P6, PT, R75, R46, PT ;  /* 0x0000002e4b00720c */ /* 0x000fe20003fc4070 */
[----:B------:R-:W-:Y:S01]  /*19f0*/  IMAD.HI.U32 R55, R55, R0, RZ ;  /* 0x0000000037377227 */ /* 0x000fe200078e00ff */
[----:B------:R-:W-:-:S03]  /*1a00*/  LOP3.LUT R76, R71, 0x2a, RZ, 0xfc, !PT ;  /* 0x0000002a474c7812 */ /* 0x000fc600078efcff */
[--C-:B------:R-:W-:Y:S01]  /*1a10*/  @!P5 IMAD.IADD R40, R40, 0x1, -R75.reuse ;  /* 0x000000012828d824 */ /* 0x100fe200078e0a4b */
[----:B------:R-:W-:Y:S01]  /*1a20*/  ISETP.GT.U32.AND P5, PT, R75, R47, PT ;  /* 0x0000002f4b00720c */ /* 0x000fe20003fa4070 */
[----:B------:R-:W-:Y:S01]  /*1a30*/  @!P3 IMAD.IADD R43, R43, 0x1, -R75 ;  /* 0x000000012b2bb824 */ /* 0x000fe200078e0a4b */
[C---:B------:R-:W-:Y:S01]  /*1a40*/  ISETP.GT.U32.AND P3, PT, R75.reuse, R50, PT ;  /* 0x000000324b00720c */ /* 0x040fe20003f64070 */
[----:B------:R-:W-:Y:S02]  /*1a50*/  IMAD.MOV R55, RZ, RZ, -R55 ;  /* 0x000000ffff377224 */ /* 0x000fe400078e0a37 */
[----:B------:R-:W-:Y:S01]  /*1a60*/  IMAD R51, R75, R53, R74 ;  /* 0x000000354b337224 */ /* 0x000fe200078e024a */
[----:B------:R-:W-:Y:S01]  /*1a70*/  LOP3.LUT R74, R71, 0x26, RZ, 0xfc, !PT ;  /* 0x00000026474a7812 */ /* 0x000fe200078efcff */
[----:B------:R-:W-:Y:S02]  /*1a80*/  IMAD R55, R80, R55, R0 ;  /* 0x0000003750377224 */ /* 0x000fe400078e0200 */
[--C-:B------:R-:W-:Y:S01]  /*1a90*/  @!P0 IMAD.IADD R44, R44, 0x1, -R75.reuse ;  /* 0x000000012c2c8824 */ /* 0x100fe200078e0a4b */
[----:B------:R-:W-:Y:S01]  /*1aa0*/  ISETP.GT.U32.AND P0, PT, R75, R51, PT ;  /* 0x000000334b00720c */ /* 0x000fe20003f04070 */
[--C-:B------:R-:W-:Y:S01]  /*1ab0*/  @!P1 IMAD.IADD R41, R41, 0x1, -R75.reuse ;  /* 0x0000000129299824 */ /* 0x100fe200078e0a4b */
[C---:B------:R-:W-:Y:S01]  /*1ac0*/  ISETP.GT.U32.AND P1, PT, R75.reuse, R48, PT ;  /* 0x000000304b00720c */ /* 0x040fe20003f24070 */
[--C-:B------:R-:W-:Y:S01]  /*1ad0*/  @!P4 IMAD.IADD R42, R42, 0x1, -R75.reuse ;  /* 0x000000012a2ac824 */ /* 0x100fe200078e0a4b */
[----:B------:R-:W-:Y:S01]  /*1ae0*/  ISETP.GT.U32.AND P4, PT, R75, R49, PT ;  /* 0x000000314b00720c */ /* 0x000fe20003f84070 */
[--C-:B------:R-:W-:Y:S01]  /*1af0*/  @!P2 IMAD.IADD R45, R45, 0x1, -R75.reuse ;  /* 0x000000012d2da824 */ /* 0x100fe200078e0a4b */
[----:B------:R-:W-:Y:S01]  /*1b00*/  ISETP.GT.U32.AND P2, PT, R75, R52, PT ;  /* 0x000000344b00720c */ /* 0x000fe20003f44070 */
[----:B------:R-:W-:Y:S01]  /*1b10*/  @!P6 IMAD.IADD R46, R46, 0x1, -R75 ;  /* 0x000000012e2ee824 */ /* 0x000fe200078e0a4b */
[----:B------:R-:W-:Y:S01]  /*1b20*/  ISETP.GT.U32.AND P6, PT, R80, R55, PT ;  /* 0x000000375000720c */ /* 0x000fe20003fc4070 */
[----:B------:R-:W-:-:S04]  /*1b30*/  IMAD.HI.U32 R3, R3, R78, RZ ;  /* 0x0000004e03037227 */ /* 0x000fc800078e00ff */
[--C-:B------:R-:W-:Y:S01]  /*1b40*/  @!P5 IMAD.IADD R47, R47, 0x1, -R75.reuse ;  /* 0x000000012f2fd824 */ /* 0x100fe200078e0a4b */
[C---:B------:R-:W-:Y:S01]  /*1b50*/  ISETP.GT.U32.AND P5, PT, R75.reuse, R45, PT ;  /* 0x0000002d4b00720c */ /* 0x040fe20003fa4070 */
[----:B------:R-:W-:Y:S01]  /*1b60*/  @!P3 IMAD.IADD R50, R50, 0x1, -R75 ;  /* 0x000000013232b824 */ /* 0x000fe200078e0a4b */
[----:B------:R-:W-:Y:S01]  /*1b70*/  ISETP.GT.U32.AND P3, PT, R75, R46, PT ;  /* 0x0000002e4b00720c */ /* 0x000fe20003f64070 */
[----:B------:R-:W-:Y:S02]  /*1b80*/  IMAD.MOV R3, RZ, RZ, -R3 ;  /* 0x000000ffff037224 */ /* 0x000fe400078e0a03 */
[--C-:B------:R-:W-:Y:S01]  /*1b90*/  @!P0 IMAD.IADD R51, R51, 0x1, -R75.reuse ;  /* 0x0000000133338824 */ /* 0x100fe200078e0a4b */
[C---:B------:R-:W-:Y:S01]  /*1ba0*/  ISETP.GT.U32.AND P0, PT, R75.reuse, R47, PT ;  /* 0x0000002f4b00720c */ /* 0x040fe20003f04070 */
[----:B------:R-:W-:Y:S01]  /*1bb0*/  IMAD R53, R75, R3, R78 ;  /* 0x000000034b357224 */ /* 0x000fe200078e024e */
[----:B------:R-:W-:Y:S01]  /*1bc0*/  SHF.R.S32.HI R3, RZ, 0x1f, R174 ;  /* 0x0000001fff037819 */ /* 0x000fe200000114ae */
[--C-:B------:R-:W-:Y:S01]  /*1bd0*/  @!P1 IMAD.IADD R48, R48, 0x1, -R75.reuse ;  /* 0x0000000130309824 */ /* 0x100fe200078e0a4b */
[----:B------:R-:W-:Y:S01]  /*1be0*/  ISETP.GE.AND P1, PT, R6, RZ, PT ;  /* 0x000000ff0600720c */ /* 0x000fe20003f26270 */
[--C-:B------:R-:W-:Y:S01]  /*1bf0*/  @!P4 IMAD.IADD R49, R49, 0x1, -R75.reuse ;  /* 0x000000013131c824 */ /* 0x100fe200078e0a4b */
[----:B------:R-:W-:Y:S01]  /*1c00*/  ISETP.GT.U32.AND P4, PT, R75, R53, PT ;  /* 0x000000354b00720c */ /* 0x000fe20003f84070 */
[--C-:B------:R-:W-:Y:S01]  /*1c10*/  @!P6 IMAD.IADD R55, R55, 0x1, -R80.reuse ;  /* 0x000000013737e824 */ /* 0x100fe200078e0a50 */
[----:B------:R-:W-:Y:S01]  /*1c20*/  LEA.HI R174, R3, R174, RZ, 0x6 ;  /* 0x000000ae03ae7211 */ /* 0x000fe200078f30ff */
        /* <DEDUP_REMOVED lines=8> */
[----:B------:R-:W-:Y:S01]  /*1cb0*/  IMAD.SHL.U32 R0, R72, 0x2, RZ ;  /* 0x0000000248007824 */ /* 0x000fe200078e00ff */
[----:B------:R-:W-:Y:S01]  /*1cc0*/  ISETP.GT.U32.AND P6, PT, R75, R49, PT ;  /* 0x000000314b00720c */ /* 0x000fe20003fc4070 */
[--C-:B------:R-:W-:Y:S01]  /*1cd0*/  @!P4 IMAD.IADD R53, R53, 0x1, -R75.reuse ;  /* 0x000000013535c824 */ /* 0x100fe200078e0a4b */
[C---:B------:R-:W-:Y:S01]  /*1ce0*/  ISETP.GT.U32.AND P4, PT, R75.reuse, R52, PT ;  /* 0x000000344b00720c */ /* 0x040fe20003f84070 */
[-C--:B------:R-:W-:Y:S01]  /*1cf0*/  IMAD R92, R92, R112.reuse, RZ ;  /* 0x000000705c5c7224 */ /* 0x080fe200078e02ff */
[----:B------:R-:W-:Y:S01]  /*1d00*/  LOP3.LUT R3, RZ, R37, RZ, 0x33, !PT ;  /* 0x00000025ff037212 */ /* 0x000fe200078e33ff */
[--C-:B------:R-:W-:Y:S01]  /*1d10*/  @!P2 IMAD.IADD R48, R48, 0x1, -R75.reuse ;  /* 0x000000013030a824 */ /* 0x100fe200078e0a4b */
[----:B------:R-:W-:Y:S01]  /*1d20*/  ISETP.GT.U32.AND P2, PT, R75, R53, PT ;  /* 0x000000354b00720c */ /* 0x000fe20003f44070 */
[----:B------:R-:W-:Y:S01]  /*1d30*/  @!P5 IMAD.IADD R55, R55, 0x1, -R80 ;  /* 0x000000013737d824 */ /* 0x000fe200078e0a50 */
[----:B------:R-:W-:Y:S01]  /*1d40*/  ISETP.GE.AND P5, PT, R7, RZ, PT ;  /* 0x000000ff0700720c */ /* 0x000fe20003fa6270 */
[--C-:B------:R-:W-:Y:S01]  /*1d50*/  @!P3 IMAD.IADD R50, R50, 0x1, -R75.reuse ;  /* 0x000000013232b824 */ /* 0x100fe200078e0a4b */
[----:B------:R-:W-:Y:S01]  /*1d60*/  ISETP.GE.AND P3, PT, R8, RZ, PT ;  /* 0x000000ff0800720c */ /* 0x000fe20003f66270 */
[----:B------:R-:W-:Y:S01]  /*1d70*/  @!P0 IMAD.IADD R51, R51, 0x1, -R75 ;  /* 0x0000000133338824 */ /* 0x000fe200078e0a4b */
[----:B------:R-:W-:Y:S01]  /*1d80*/  ISETP.GE.AND P0, PT, R9, RZ, PT ;  /* 0x000000ff0900720c */ /* 0x000fe20003f06270 */
[----:B------:R-:W-:Y:S01]  /*1d90*/  @!P1 IMAD.MOV R55, RZ, RZ, -R55 ;  /* 0x000000ffff379224 */ /* 0x000fe200078e0a37 */
[----:B------:R-:W-:Y:S01]  /*1da0*/  ISETP.GE.AND P1, PT, R12, RZ, PT ;  /* 0x000000ff0c00720c */ /* 0x000fe20003f26270 */
[--C-:B------:R-:W-:Y:S01]  /*1db0*/  @!P4 IMAD.IADD R52, R52, 0x1, -R75.reuse ;  /* 0x000000013434c824 */ /* 0x100fe200078e0a4b */
[----:B------:R-:W-:Y:S01]  /*1dc0*/  ISETP.GE.AND P4, PT, R10, RZ, PT ;  /* 0x000000ff0a00720c */ /* 0x000fe20003f86270 */
[--C-:B------:R-:W-:Y:S01]  /*1dd0*/  @!P6 IMAD.IADD R49, R49, 0x1, -R75.reuse ;  /* 0x000000013131e824 */ /* 0x100fe200078e0a4b */
[----:B------:R-:W-:Y:S01]  /*1de0*/  ISETP.NE.AND P6, PT, R36, RZ, PT ;  /* 0x000000ff2400720c */ /* 0x000fe20003fc5270 */
[----:B------:R-:W-:Y:S01]  /*1df0*/  @!P2 IMAD.IADD R53, R53, 0x1, -R75 ;  /* 0x000000013535a824 */ /* 0x000fe200078e0a4b */
[----:B------:R-:W-:Y:S01]  /*1e00*/  ISETP.GE.AND P2, PT, R11, RZ, PT ;  /* 0x000000ff0b00720c */ /* 0x000fe20003f46270 */
[----:B------:R-:W-:Y:S01]  /*1e10*/  @!P5 IMAD.MOV R2, RZ, RZ, -R2 ;  /* 0x000000ffff02d224 */ /* 0x000fe200078e0a02 */
        /* <DEDUP_REMOVED lines=9> */
[----:B------:R-:W-:Y:S01]  /*1eb0*/  IMAD R93, R93, R112, RZ ;  /* 0x000000705d5d7224 */ /* 0x000fe200078e02ff */
[----:B------:R-:W-:Y:S01]  /*1ec0*/  @!P6 LOP3.LUT R55, RZ, R36, RZ, 0x33, !PT ;  /* 0x00000024ff37e212 */ /* 0x000fe200078e33ff */
        /* <DEDUP_REMOVED lines=12> */
[----:B------:R-:W-:Y:S01]  /*1f90*/  IMAD R55, R55, UR4, RZ ;  /* 0x0000000437377c24 */ /* 0x000fe2000f8e02ff */
[----:B------:R-:W-:Y:S01]  /*1fa0*/  ULDC UR4, c[0x0][0x240] ;  /* 0x0000900000047ab9 */ /* 0x000fe20000000800 */
        /* <DEDUP_REMOVED lines=12> */
[-C--:B------:R-:W-:Y:S01]  /*2070*/  IMAD R94, R94, R112.reuse, RZ ;  /* 0x000000705e5e7224 */ /* 0x080fe200078e02ff */
[----:B------:R-:W-:Y:S01]  /*2080*/  LOP3.LUT R0, R73, 0x7e, R0, 0x78, !PT ;  /* 0x0000007e49007812 */ /* 0x000fe200078e7800 */
        /* <DEDUP_REMOVED lines=13> */
[----:B------:R-:W-:Y:S01]  /*2160*/  LOP3.LUT R73, R71, 0x24, RZ, 0xfc, !PT ;  /* 0x0000002447497812 */ /* 0x000fe200078efcff */
[----:B------:R-:W-:Y:S01]  /*2170*/  @!P2 IMAD.MOV R45, RZ, RZ, -R45 ;  /* 0x000000ffff2da224 */ /* 0x000fe200078e0a2d */
[----:B------:R-:W-:Y:S01]  /*2180*/  ISETP.GE.AND P2, PT, R67, RZ, PT ;  /* 0x000000ff4300720c */ /* 0x000fe20003f46270 */
[----:B------:R-:W-:Y:S01]  /*2190*/  @!P5 IMAD.MOV R47, RZ, RZ, -R47 ;  /* 0x000000ffff2fd224 */ /* 0x000fe200078e0a2f */
[----:B------:R-:W-:Y:S01]  /*21a0*/  ISETP.GE.AND P5, PT, R69, RZ, PT ;  /* 0x000000ff4500720c */ /* 0x000fe20003fa6270 */
[----:B------:R-:W-:Y:S01]  /*21b0*/  @!P3 IMAD.MOV R48, RZ, RZ, -R48 ;  /* 0x000000ffff30b224 */ /* 0x000fe200078e0a30 */
[----:B------:R-:W-:Y:S01]  /*21c0*/  ISETP.GE.AND P3, PT, R70, RZ, PT ;  /* 0x000000ff4600720c */ /* 0x000fe20003f66270 */
[----:B------:R-:W-:Y:S01]  /*21d0*/  @!P0 IMAD.MOV R49, RZ, RZ, -R49 ;  /* 0x000000ffff318224 */ /* 0x000fe200078e0a31 */
[----:B------:R-:W-:Y:S01]  /*21e0*/  ISETP.NE.AND P0, PT, R37, RZ, PT ;  /* 0x000000ff2500720c */ /* 0x000fe20003f05270 */
[----:B------:R-:W-:Y:S01]  /*21f0*/  @!P1 IMAD.MOV R52, RZ, RZ, -R52 ;  /* 0x000000ffff349224 */ /* 0x000fe200078e0a34 */
[----:B------:R-:W-:Y:S01]  /*2200*/  LEA R110, P1, R55, UR6, 0x1 ;  /* 0x00000006376e7c11 */ /* 0x000fe2000f8208ff */
[----:B------:R-:W-:Y:S01]  /*2210*/  @!P4 IMAD.MOV R50, RZ, RZ, -R50 ;  /* 0x000000ffff32c224 */ /* 0x000fe200078e0a32 */
[C---:B------:R-:W-:Y:S01]  /*2220*/  SEL R2, R3.reuse, R2, !P0 ;  /* 0x0000000203027207 */ /* 0x040fe20004000000 */
[----:B------:R-:W-:Y:S01]  /*2230*/  IMAD R96, R96, R112, RZ ;  /* 0x0000007060607224 */ /* 0x000fe200078e02ff */
[C---:B------:R-:W-:Y:S01]  /*2240*/  SEL R4, R3.reuse, R4, !P0 ;  /* 0x0000000403047207 */ /* 0x040fe20004000000 */
[----:B------:R-:W-:Y:S01]  /*2250*/  @!P2 IMAD.MOV R51, RZ, RZ, -R51 ;  /* 0x000000ffff33a224 */ /* 0x000fe200078e0a33 */
[C---:B------:R-:W-:Y:S01]  /*2260*/  SEL R5, R3.reuse, R5, !P0 ;  /* 0x0000000503057207 */ /* 0x040fe20004000000 */
[----:B------:R-:W-:Y:S01]  /*2270*/  @!P5 IMAD.MOV R53, RZ, RZ, -R53 ;  /* 0x000000ffff35d224 */ /* 0x000fe200078e0a35 */
[C---:B------:R-:W-:Y:S01]  /*2280*/  SEL R24, R3.reuse, R24, !P0 ;  /* 0x0000001803187207 */ /* 0x040fe20004000000 */
[----:B------:R-:W-:Y:S01]  /*2290*/  @!P3 IMAD.MOV R54, RZ, RZ, -R54 ;  /* 0x000000ffff36b224 */ /* 0x000fe200078e0a36 */
[C---:B------:R-:W-:Y:S01]  /*22a0*/  SEL R25, R3.reuse, R25, !P0 ;  /* 0x0000001903197207 */ /* 0x040fe20004000000 */
[----:B------:R-:W-:Y:S01]  /*22b0*/  IMAD R36, R2, UR4, RZ ;  /* 0x0000000402247c24 */ /* 0x000fe2000f8e02ff */
[C---:B------:R-:W-:Y:S01]  /*22c0*/  SEL R26, R3.reuse, R26, !P0 ;  /* 0x0000001a031a7207 */ /* 0x040fe20004000000 */
[----:B------:R-:W-:Y:S01]  /*22d0*/  IMAD R37, R4, UR4, RZ ;  /* 0x0000000404257c24 */ /* 0x000fe2000f8e02ff */
[----:B------:R-:W-:Y:S01]  /*22e0*/  SEL R27, R3, R27, !P0 ;  /* 0x0000001b031b7207 */ /* 0x000fe20004000000 */
        /* <DEDUP_REMOVED lines=49> */
[----:B------:R-:W-:Y:S01]  /*2600*/  LEA.HI.X.SX32 R111, R55, UR7, 0x1, P1 ;  /* 0x00000007376f7c11 */ /* 0x000fe200088f0eff */
[----:B------:R-:W-:Y:S01]  /*2610*/  ULDC.64 UR6, c[0x0][0x218] ;  /* 0x0000860000067ab9 */ /* 0x000fe20000000a00 */
[----:B------:R-:W-:Y:S01]  /*2620*/  SEL R3, R3, R54, !P0 ;  /* 0x0000003603037207 */ /* 0x000fe20004000000 */
[----:B------:R-:W-:Y:S01]  /*2630*/  IMAD R50, R50, UR4, RZ ;  /* 0x0000000432327c24 */ /* 0x000fe2000f8e02ff */
[----:B------:R-:W-:Y:S01]  /*2640*/  LEA R4, P4, R36, UR6, 0x1 ;  /* 0x0000000624047c11 */ /* 0x000fe2000f8808ff */
[----:B------:R-:W-:Y:S01]  /*2650*/  IMAD R51, R51, UR4, RZ ;  /* 0x0000000433337c24 */ /* 0x000fe2000f8e02ff */
[----:B------:R-:W-:Y:S01]  /*2660*/  LEA R2, P3, R37, UR6, 0x1 ;  /* 0x0000000625027c11 */ /* 0x000fe2000f8608ff */
[----:B------:R-:W-:Y:S01]  /*2670*/  IMAD R188, R3, UR4, RZ ;  /* 0x0000000403bc7c24 */ /* 0x000fe2000f8e02ff */
[----:B------:R-:W-:Y:S01]  /*2680*/  LEA R172, P2, R173, UR6, 0x1 ;  /* 0x00000006adac7c11 */ /* 0x000fe2000f8408ff */
[----:B------:R-:W-:Y:S01]  /*2690*/  IMAD R52, R52, UR4, RZ ;  /* 0x0000000434347c24 */ /* 0x000fe2000f8e02ff */
[----:B------:R-:W-:Y:S01]  /*26a0*/  LEA R170, P1, R24, UR6, 0x1 ;  /* 0x0000000618aa7c11 */ /* 0x000fe2000f8208ff */
[----:B------:R-:W-:Y:S01]  /*26b0*/  IMAD R53, R53, UR4, RZ ;  /* 0x0000000435357c24 */ /* 0x000fe2000f8e02ff */
[----:B------:R-:W-:Y:S01]  /*26c0*/  LEA.HI.X.SX32 R5, R36, UR7, 0x1, P4 ;  /* 0x0000000724057c11 */ /* 0x000fe2000a0f0eff */
[----:B------:R-:W-:Y:S01]  /*26d0*/  UMOV UR4, URZ ;  /* 0x0000003f00047c82 */ /* 0x000fe20008000000 */
[----:B------:R-:W-:Y:S01]  /*26e0*/  LEA.HI.X.SX32 R3, R37, UR7, 0x1, P3 ;  /* 0x0000000725037c11 */ /* 0x000fe200098f0eff */
[----:B------:R-:W-:Y:S01]  /*26f0*/  UIADD3.X UR9, UR4, 0x40000040, URZ, UP0, !UPT ;  /* 0x4000004004097890 */ /* 0x000fe200087fe43f */
[----:B------:R-:W-:-:S02]  /*2700*/  LEA.HI.X.SX32 R173, R173, UR7, 0x1, P2 ;  /* 0x00000007adad7c11 */ /* 0x000fc400090f0eff */
[----:B------:R-:W-:Y:S02]  /*2710*/  CS2R R36, SRZ ;  /* 0x0000000000247805 */ /* 0x000fe4000001ff00 */
[----:B------:R-:W-:Y:S02]  /*2720*/  LEA.HI.X.SX32 R171, R24, UR7, 0x1, P1 ;  /* 0x0000000718ab7c11 */ /* 0x000fe400088f0eff */
[----:B------:R-:W-:Y:S02]  /*2730*/  CS2R R54, SRZ ;  /* 0x0000000000367805 */ /* 0x000fe4000001ff00 */
[----:B------:R-:W-:Y:S01]  /*2740*/  LEA R168, P0, R25, UR6, 0x1 ;  /* 0x0000000619a87c11 */ /* 0x000fe2000f8008ff */
[-C--:B------:R-:W-:Y:S01]  /*2750*/  IMAD R97, R97, R112.reuse, RZ ;  /* 0x0000007061617224 */ /* 0x080fe200078e02ff */
        /* <DEDUP_REMOVED lines=11> */
[----:B------:R-:W-:Y:S01]  /*2810*/  IMAD R103, R103, R112, RZ ;  /* 0x0000007067677224 */ /* 0x000fe200078e02ff */
[----:B------:R-:W-:-:S02]  /*2820*/  LEA.HI.X.SX32 R169, R25, UR7, 0x1, P0 ;  /* 0x0000000719a97c11 */ /* 0x000fc400080f0eff */
[----:B------:R-:W-:Y:S02]  /*2830*/  CS2R R24, SRZ ;  /* 0x0000000000187805 */ /* 0x000fe4000001ff00 */
[----:B------:R-:W-:Y:S01]  /*2840*/  LEA.HI.X.SX32 R167, R26, UR7, 0x1, P6 ;  /* 0x000000071aa77c11 */ /* 0x000fe2000b0f0eff */
[-C--:B------:R-:W-:Y:S01]  /*2850*/  IMAD R104, R104, R112.reuse, RZ ;  /* 0x0000007068687224 */ /* 0x080fe200078e02ff */
[----:B------:R-:W-:Y:S02]  /*2860*/  LEA.HI.X.SX32 R165, R27, UR7, 0x1, P5 ;  /* 0x000000071ba57c11 */ /* 0x000fe4000a8f0eff */
[----:B------:R-:W-:Y:S02]  /*2870*/  CS2R R26, SRZ ;  /* 0x00000000001a7805 */ /* 0x000fe4000001ff00 */
[----:B------:R-:W-:Y:S01]  /*2880*/  LEA.HI.X.SX32 R163, R28, UR7, 0x1, P4 ;  /* 0x000000071ca37c11 */ /* 0x000fe2000a0f0eff */
[----:B------:R-:W-:Y:S01]  /*2890*/  IMAD R105, R105, R112, RZ ;  /* 0x0000007069697224 */ /* 0x000fe200078e02ff */
[----:B------:R-:W-:-:S02]  /*28a0*/  LEA.HI.X.SX32 R161, R29, UR7, 0x1, P3 ;  /* 0x000000071da17c11 */ /* 0x000fc400098f0eff */
[----:B------:R-:W-:Y:S02]  /*28b0*/  CS2R R28, SRZ ;  /* 0x00000000001c7805 */ /* 0x000fe4000001ff00 */
[----:B------:R-:W-:Y:S01]  /*28c0*/  LEA.HI.X.SX32 R159, R30, UR7, 0x1, P2 ;  /* 0x000000071e9f7c11 */ /* 0x000fe200090f0eff */
[-C--:B------:R-:W-:Y:S01]  /*28d0*/  IMAD R107, R86, R112.reuse, RZ ;  /* 0x00000070566b7224 */ /* 0x080fe200078e02ff */
        /* <DEDUP_REMOVED lines=29> */
[----:B------:R-:W-:Y:S01]  /*2ab0*/  UIADD3.64 UR16, UR8, 0x80, URZ ;  /* 0x0000008008107897 */ /* 0x000fe2000fffe03f */
[----:B------:R-:W-:Y:S01]  /*2ac0*/  LEA R140, P0, R41, UR6, 0x1 ;  /* 0x00000006298c7c11 */ /* 0x000fe2000f8008ff */
[----:B------:R-:W-:Y:S01]  /*2ad0*/  UIADD3.64 UR20, UR8, 0x100, URZ ;  /* 0x0000010008147897 */ /* 0x000fe2000fffe03f */
[----:B------:R-:W-:Y:S02]  /*2ae0*/  LEA R214, P6, R42, UR6, 0x1 ;  /* 0x000000062ad67c11 */ /* 0x000fe4000f8c08ff */
[----:B------:R-:W-:Y:S02]  /*2af0*/  LEA R210, P5, R43, UR6, 0x1 ;  /* 0x000000062bd27c11 */ /* 0x000fe4000f8a08ff */
[----:B------:R-:W-:-:S02]  /*2b00*/  LEA R142, P4, R44, UR6, 0x1 ;  /* 0x000000062c8e7c11 */ /* 0x000fc4000f8808ff */
[----:B------:R-:W-:Y:S02]  /*2b10*/  LEA R138, P3, R45, UR6, 0x1 ;  /* 0x000000062d8a7c11 */ /* 0x000fe4000f8608ff */
[----:B------:R-:W-:Y:S02]  /*2b20*/  LEA R134, P2, R46, UR6, 0x1 ;  /* 0x000000062e867c11 */ /* 0x000fe4000f8408ff */
[----:B------:R-:W-:Y:S02]  /*2b30*/  LEA R132, P1, R47, UR6, 0x1 ;  /* 0x000000062f847c11 */ /* 0x000fe4000f8208ff */
[----:B------:R-:W-:Y:S02]  /*2b40*/  LEA.HI.X.SX32 R141, R41, UR7, 0x1, P0 ;  /* 0x00000007298d7c11 */ /* 0x000fe400080f0eff */
[----:B------:R-:W-:Y:S02]  /*2b50*/  CS2R R40, SRZ ;  /* 0x0000000000287805 */ /* 0x000fe4000001ff00 */
[----:B------:R-:W-:-:S02]  /*2b60*/  LEA.HI.X.SX32 R212, R42, UR7, 0x1, P6 ;  /* 0x000000072ad47c11 */ /* 0x000fc4000b0f0eff */
[----:B------:R-:W-:Y:S02]  /*2b70*/  LEA.HI.X.SX32 R208, R43, UR7, 0x1, P5 ;  /* 0x000000072bd07c11 */ /* 0x000fe4000a8f0eff */
[----:B------:R-:W-:Y:S02]  /*2b80*/  CS2R R42, SRZ ;  /* 0x00000000002a7805 */ /* 0x000fe4000001ff00 */
[----:B------:R-:W-:Y:S02]  /*2b90*/  LEA.HI.X.SX32 R143, R44, UR7, 0x1, P4 ;  /* 0x000000072c8f7c11 */ /* 0x000fe4000a0f0eff */
[----:B------:R-:W-:Y:S02]  /*2ba0*/  LEA.HI.X.SX32 R139, R45, UR7, 0x1, P3 ;  /* 0x000000072d8b7c11 */ /* 0x000fe400098f0eff */
[----:B------:R-:W-:Y:S02]  /*2bb0*/  CS2R R44, SRZ ;  /* 0x00000000002c7805 */ /* 0x000fe4000001ff00 */
[----:B------:R-:W-:-:S02]  /*2bc0*/  LEA.HI.X.SX32 R135, R46, UR7, 0x1, P2 ;  /* 0x000000072e877c11 */ /* 0x000fc400090f0eff */
[----:B------:R-:W-:Y:S02]  /*2bd0*/  LEA.HI.X.SX32 R133, R47, UR7, 0x1, P1 ;  /* 0x000000072f857c11 */ /* 0x000fe400088f0eff */
[----:B------:R-:W-:Y:S02]  /*2be0*/  CS2R R46, SRZ ;  /* 0x00000000002e7805 */ /* 0x000fe4000001ff00 */
[----:B------:R-:W-:Y:S02]  /*2bf0*/  LEA R130, P0, R48, UR6, 0x1 ;  /* 0x0000000630827c11 */ /* 0x000fe4000f8008ff */
[----:B------:R-:W-:Y:S02]  /*2c00*/  LEA R136, P6, R49, UR6, 0x1 ;  /* 0x0000000631887c11 */ /* 0x000fe4000f8c08ff */
[----:B------:R-:W-:Y:S02]  /*2c10*/  LEA R128, P5, R50, UR6, 0x1 ;  /* 0x0000000632807c11 */ /* 0x000fe4000f8a08ff */
[----:B------:R-:W-:-:S02]  /*2c20*/  LEA R126, P4, R51, UR6, 0x1 ;  /* 0x00000006337e7c11 */ /* 0x000fc4000f8808ff */
[----:B------:R-:W-:Y:S02]  /*2c30*/  LEA R186, P3, R52, UR6, 0x1 ;  /* 0x0000000634ba7c11 */ /* 0x000fe4000f8608ff */
[----:B------:R-:W-:Y:S02]  /*2c40*/  LEA R192, P2, R53, UR6, 0x1 ;  /* 0x0000000635c07c11 */ /* 0x000fe4000f8408ff */
[----:B------:R-:W-:Y:S01]  /*2c50*/  LEA R122, P1, R188, UR6, 0x1 ;  /* 0x00000006bc7a7c11 */ /* 0x000fe2000f8208ff */
[----:B------:R-:W-:Y:S01]  /*2c60*/  UIADD3 UR6, UR12, 0x2000, URZ ;  /* 0x000020000c067890 */ /* 0x000fe2000fffe03f */
[C---:B------:R-:W-:Y:S02]  /*2c70*/  LOP3.LUT R75, R71.reuse, 0x28, RZ, 0xfc, !PT ;  /* 0x00000028474b7812 */ /* 0x040fe400078efcff */
[----:B------:R-:W-:Y:S01]  /*2c80*/  LEA.HI R78, R72, 0x2e, RZ, 0x1a ;  /* 0x0000002e484e7811 */ /* 0x000fe200078fd0ff */
[----:B------:R-:W-:Y:S01]  /*2c90*/  USHF.R.U32.HI UR6, URZ, 0x4, UR6 ;  /* 0x000000043f067899 */ /* 0x000fe20008011606 */
[----:B------:R-:W-:Y:S01]  /*2ca0*/  LOP3.LUT R80, R71, 0x32, RZ, 0xfc, !PT ;  /* 0x0000003247507812 */ /* 0x000fe200078efcff */
[----:B------:R-:W-:Y:S01]  /*2cb0*/  IMAD R193, R75, R112, RZ ;  /* 0x000000704bc17224 */ /* 0x000fe200078e02ff */
[----:B------:R-:W-:Y:S01]  /*2cc0*/  LEA.HI.X.SX32 R129, R48, UR7, 0x1, P0 ;  /* 0x0000000730817c11 */ /* 0x000fe200080f0eff */
[----:B------:R-:W-:Y:S01]  /*2cd0*/  USGXT.U32 UR6, UR6, 0xe ;  /* 0x0000000e0606789a */ /* 0x000fe20008000000 */
[----:B------:R-:W-:-:S02]  /*2ce0*/  LEA.HI.X.SX32 R137, R49, UR7, 0x1, P6 ;  /* 0x0000000731897c11 */ /* 0x000fc4000b0f0eff */
[----:B------:R-:W-:Y:S02]  /*2cf0*/  CS2R R48, SRZ ;  /* 0x0000000000307805 */ /* 0x000fe4000001ff00 */
[----:B------:R-:W-:Y:S01]  /*2d00*/  LEA.HI.X.SX32 R131, R50, UR7, 0x1, P5 ;  /* 0x0000000732837c11 */ /* 0x000fe2000a8f0eff */
[----:B------:R-:W-:Y:S01]  /*2d10*/  UIADD3 UR10, UP0, UR6, 0x2, URZ ;  /* 0x00000002060a7890 */ /* 0x000fe2000ff1e03f */
[----:B------:R-:W-:Y:S02]  /*2d20*/  LEA.HI.X.SX32 R127, R51, UR7, 0x1, P4 ;  /* 0x00000007337f7c11 */ /* 0x000fe4000a0f0eff */
[----:B------:R-:W-:Y:S02]  /*2d30*/  CS2R R50, SRZ ;  /* 0x0000000000327805 */ /* 0x000fe4000001ff00 */
[----:B------:R-:W-:Y:S01]  /*2d40*/  LEA.HI.X.SX32 R123, R52, UR7, 0x1, P3 ;  /* 0x00000007347b7c11 */ /* 0x000fe200098f0eff */
[----:B------:R-:W-:Y:S01]  /*2d50*/  UIADD3.X UR11, UR5, 0x40000040, URZ, UP0, !UPT ;  /* 0x40000040050b7890 */ /* 0x000fe200087fe43f */
[----:B------:R-:W-:-:S02]  /*2d60*/  LEA.HI.X.SX32 R190, R53, UR7, 0x1, P2 ;  /* 0x0000000735be7c11 */ /* 0x000fc400090f0eff */
[----:B------:R-:W-:Y:S02]  /*2d70*/  CS2R R52, SRZ ;  /* 0x0000000000347805 */ /* 0x000fe4000001ff00 */
[----:B------:R-:W-:Y:S01]  /*2d80*/  LEA.HI.X.SX32 R188, R188, UR7, 0x1, P1 ;  /* 0x00000007bcbc7c11 */ /* 0x000fe200088f0eff */
[-C--:B------:R-:W-:Y:S01]  /*2d90*/  IMAD R108, R78, R112.reuse, RZ ;  /* 0x000000704e6c7224 */ /* 0x080fe200078e02ff */
[----:B------:R-:W-:Y:S01]  /*2da0*/  SHF.R.S32.HI R174, RZ, 0x6, R174 ;  /* 0x00000006ffae7819 */ /* 0x000fe200000114ae */
[----:B------:R-:W-:Y:S01]  /*2db0*/  IMAD R185, R80, R112, RZ ;  /* 0x0000007050b97224 */ /* 0x000fe200078e02ff */
[C---:B------:R-:W-:Y:S01]  /*2dc0*/  LOP3.LUT R176, R0.reuse, 0x20, RZ, 0x3c, !PT ;  /* 0x0000002000b07812 */ /* 0x040fe200078e3cff */
[----:B------:R-:W-:Y:S01]  /*2dd0*/  UIADD3.64 UR18, UR10, 0x2, URZ ;  /* 0x000000020a127897 */ /* 0x000fe2000fffe03f */
[C---:B------:R-:W-:Y:S01]  /*2de0*/  LOP3.LUT R178, R0.reuse, 0x40, RZ, 0x3c, !PT ;  /* 0x0000004000b27812 */ /* 0x040fe200078e3cff */
[----:B------:R-:W-:Y:S01]  /*2df0*/  UIADD3.64 UR22, UR10, 0x4, URZ ;  /* 0x000000040a167897 */ /* 0x000fe2000fffe03f */
[----:B------:R-:W-:-:S11]  /*2e00*/  LOP3.LUT R180, R0, 0x60, RZ, 0x3c, !PT ;  /* 0x0000006000b47812 */ /* 0x000fd600078e3cff */
.L_x_1:
[C---:B------:R-:W-:Y:S02]  /*2e10*/  LOP3.LUT R112, R71.reuse, 0x2, RZ, 0xfc, !PT ;  /* 0x0000000247707812 */ /* 0x040fe400078efcff */
[C---:B------:R-:W-:Y:S02]  /*2e20*/  ISETP.GE.AND P2, PT, R71.reuse, UR14, PT ;  /* 0x0000000e47007c0c */ /* 0x040fe4000bf46270 */
[----:B------:R-:W-:Y:S02]  /*2e30*/  ISETP.GE.AND P3, PT, R112, UR14, PT ;  /* 0x0000000e70007c0c */ /* 0x000fe4000bf66270 */
[C---:B------:R-:W-:Y:S02]  /*2e40*/  LOP3.LUT R113, R71.reuse, 0x4, RZ, 0xfc, !PT ;  /* 0x0000000447717812 */ /* 0x040fe400078efcff */
[C---:B------:R-:W-:Y:S02]  /*2e50*/  LOP3.LUT R114, R71.reuse, 0x6, RZ, 0xfc, !PT ;  /* 0x0000000647727812 */ /* 0x040fe400078efcff */
[----:B------:R-:W-:-:S02]  /*2e60*/  LOP3.LUT R116, R71, 0xa, RZ, 0xfc, !PT ;  /* 0x0000000a47747812 */ /* 0x000fc400078efcff */
[----:B------:R-:W-:Y:S02]  /*2e70*/  LOP3.LUT R117, R71, 0xc, RZ, 0xfc, !PT ;  /* 0x0000000c47757812 */ /* 0x000fe400078efcff */
[----:B------:R-:W-:Y:S01]  /*2e80*/  ISETP.GE.AND P4, PT, R113, UR14, PT ;  /* 0x0000000e71007c0c */ /* 0x000fe2000bf86270 */
[----:B------:R-:W-:Y:S01]  /*2e90*/  IMAD.WIDE R112, R109, 0x2, R110 ;  /* 0x000000026d707825 */ /* 0x000fe200078e026e */
[----:B------:R-:W-:Y:S02]  /*2ea0*/  LOP3.LUT R115, R71, 0x8, RZ, 0xfc, !PT ;  /* 0x0000000847737812 */ /* 0x000fe400078efcff */
[----:B------:R-:W-:Y:S02]  /*2eb0*/  PRMT R248, RZ, 0x7610, R248 ;  /* 0x00007610fff87816 */ /* 0x000fe400000000f8 */
[----:B------:R-:W-:Y:S02]  /*2ec0*/  ISETP.GE.AND P5, PT, R114, UR14, PT ;  /* 0x0000000e72007c0c */ /* 0x000fe4000bfa6270 */
[----:B------:R-:W-:-:S02]  /*2ed0*/  ISETP.GE.AND P0, PT, R116, UR14, PT ;  /* 0x0000000e74007c0c */ /* 0x000fc4000bf06270 */
[----:B------:R-:W-:Y:S01]  /*2ee0*/  ISETP.GE.AND P1, PT, R117, UR14, PT ;  /* 0x0000000e75007c0c */ /* 0x000fe2000bf26270 */
[----:B------:R-:W-:Y:S01]  /*2ef0*/  IMAD.WIDE R116, R105, 0x2, R110 ;  /* 0x0000000269747825 */ /* 0x000fe200078e026e */
[----:B------:R-:W-:Y:S01]  /*2f00*/  PRMT R199, RZ, 0x7610, R199 ;  /* 0x00007610ffc77816 */ /* 0x000fe200000000c7 */
[----:B------:R0:W2:Y:S01]  /*2f10*/  @!P2 LDG.E.U16 R248, desc[UR24][R112.64] ;  /* 0x0000001870f8a981 */ /* 0x0000a2000c1e1500 */
[----:B------:R-:W-:Y:S02]  /*2f20*/  ISETP.GE.AND P6, PT, R115, UR14, PT ;  /* 0x0000000e73007c0c */ /* 0x000fe4000bfc6270 */
[----:B------:R-:W-:Y:S02]  /*2f30*/  LEA.HI R114, R72, 0xe, RZ, 0x1a ;  /* 0x0000000e48727811 */ /* 0x000fe400078fd0ff */
[----:B------:R-:W-:Y:S01]  /*2f40*/  LOP3.LUT R115, R71, 0x10, RZ, 0xfc, !PT ;  /* 0x0000001047737812 */ /* 0x000fe200078efcff */
[----:B------:R-:W-:Y:S01]  /*2f50*/  IMAD.WIDE R118, R104, 0x2, R110 ;  /* 0x0000000268767825 */ /* 0x000fe200078e026e */
[----:B------:R-:W-:Y:S01]  /*2f60*/  PRMT R201, RZ, 0x7610, R201 ;  /* 0x00007610ffc97816 */ /* 0x000fe200000000c9 */
[----:B------:R-:W3:Y:S01]  /*2f70*/  @!P3 LDG.E.U16 R199, desc[UR24][R116.64] ;  /* 0x0000001874c7b981 */ /* 0x000ee2000c1e1500 */
[----:B------:R-:W-:Y:S01]  /*2f80*/  ISETP.GE.AND P2, PT, R114, UR14, PT ;  /* 0x0000000e72007c0c */ /* 0x000fe2000bf46270 */
[----:B0-----:R-:W-:Y:S01]  /*2f90*/  IMAD.WIDE R112, R103, 0x2, R110 ;  /* 0x0000000267707825 */ /* 0x001fe200078e026e */
[----:B------:R-:W-:-:S02]  /*2fa0*/  ISETP.GE.AND P3, PT, R115, UR14, PT ;  /* 0x0000000e73007c0c */ /* 0x000fc4000bf66270 */
[----:B------:R-:W-:Y:S01]  /*2fb0*/  PRMT R203, RZ, 0x7610, R203 ;  /* 0x00007610ffcb7816 */ /* 0x000fe200000000cb */
[----:B------:R0:W4:Y:S01]  /*2fc0*/  @!P4 LDG.E.U16 R201, desc[UR24][R118.64] ;  /* 0x0000001876c9c981 */ /* 0x000122000c1e1500 */
[----:B------:R-:W-:Y:S02]  /*2fd0*/  LOP3.LUT R114, R71, 0x12, RZ, 0xfc, !PT ;  /* 0x0000001247727812 */ /* 0x000fe400078efcff */
[----:B------:R-:W-:Y:S02]  /*2fe0*/  PRMT R209, RZ, 0x7610, R209 ;  /* 0x00007610ffd17816 */ /* 0x000fe400000000d1 */
[----:B------:R-:W-:Y:S01]  /*2ff0*/  ISETP.GE.AND P4, PT, R114, UR14, PT ;  /* 0x0000000e72007c0c */ /* 0x000fe2000bf86270 */
[----:B------:R-:W-:Y:S01]  /*3000*/  IMAD.WIDE R114, R102, 0x2, R110 ;  /* 0x0000000266727825 */ /* 0x000fe200078e026e */
[----:B------:R-:W-:Y:S01]  /*3010*/  PRMT R246, RZ, 0x7610, R246 ;  /* 0x00007610fff67816 */ /* 0x000fe200000000f6 */
[----:B------:R1:W5:Y:S02]  /*3020*/  @!P5 LDG.E.U16 R203, desc[UR24][R112.64] ;  /* 0x0000001870cbd981 */ /* 0x000364000c1e1500 */
[----:B0-----:R-:W-:Y:S01]  /*3030*/  IMAD.WIDE R118, R100, 0x2, R110 ;  /* 0x0000000264767825 */ /* 0x001fe200078e026e */
[----:B------:R-:W-:-:S02]  /*3040*/  PRMT R205, RZ, 0x7610, R205 ;  /* 0x00007610ffcd7816 */ /* 0x000fc400000000cd */
[----:B------:R-:W-:Y:S01]  /*3050*/  LOP3.LUT R121, R71, 0x18, RZ, 0xfc, !PT ;  /* 0x0000001847797812 */ /* 0x000fe200078efcff */
[----:B------:R-:W-:Y:S01]  /*3060*/  IMAD.WIDE R124, R99, 0x2, R110 ;  /* 0x00000002637c7825 */ /* 0x000fe200078e026e */
[----:B------:R-:W5:Y:S01]  /*3070*/  @!P1 LDG.E.U16 R209, desc[UR24][R118.64] ;  /* 0x0000001876d19981 */ /* 0x000f62000c1e1500 */
[----:B-1----:R-:W-:-:S03]  /*3080*/  LOP3.LUT R112, R71, 0x1a, RZ, 0xfc, !PT ;  /* 0x0000001a47707812 */ /* 0x002fc600078efcff */
[----:B------:R-:W3:Y:S01]  /*3090*/  @!P6 LDG.E.U16 R246, desc[UR24][R114.64] ;  /* 0x0000001872f6e981 */ /* 0x000ee2000c1e1500 */
[----:B------:R-:W-:Y:S01]  /*30a0*/  PRMT R207, RZ, 0x7610, R207 ;  /* 0x00007610ffcf7816 */ /* 0x000fe200000000cf */
[----:B------:R-:W-:Y:S01]  /*30b0*/  IMAD.WIDE R116, R101, 0x2, R110 ;  /* 0x0000000265747825 */ /* 0x000fe200078e026e */
[----:B------:R-:W-:Y:S01]  /*30c0*/  ISETP.GE.AND P1, PT, R112, UR14, PT ;  /* 0x0000000e70007c0c */ /* 0x000fe2000bf26270 */
[----:B------:R0:W4:Y:S01]  /*30d0*/  @!P3 LDG.E.U16 R205, desc[UR24][R124.64] ;  /* 0x000000187ccdb981 */ /* 0x000122000c1e1500 */
[----:B------:R-:W-:Y:S01]  /*30e0*/  PRMT R213, RZ, 0x7610, R213 ;  /* 0x00007610ffd57816 */ /* 0x000fe200000000d5 */
[----:B------:R-:W-:Y:S01]  /*30f0*/  IMAD.WIDE R112, R90, 0x2, R110 ;  /* 0x000000025a707825 */ /* 0x000fe200078e026e */
[----:B------:R-:W-:Y:S01]  /*3100*/  ISETP.GE.AND P6, PT, R121, UR14, PT ;  /* 0x0000000e79007c0c */ /* 0x000fe2000bfc6270 */
[----:B------:R1:W5:Y:S01]  /*3110*/  @!P0 LDG.E.U16 R207, desc[UR24][R116.64] ;  /* 0x0000001874cf8981 */ /* 0x000362000c1e1500 */
[C---:B------:R-:W-:Y:S02]  /*3120*/  LOP3.LUT R120, R71.reuse, 0x14, RZ, 0xfc, !PT ;  /* 0x0000001447787812 */ /* 0x040fe400078efcff */
[C---:B------:R-:W-:Y:S01]  /*3130*/  LOP3.LUT R182, R71.reuse, 0x16, RZ, 0xfc, !PT ;  /* 0x0000001647b67812 */ /* 0x040fe200078efcff */
[----:B------:R1:W5:Y:S01]  /*3140*/  @!P2 LDG.E.U16 R213, desc[UR24][R112.64] ;  /* 0x0000001870d5a981 */ /* 0x000362000c1e1500 */
[----:B0-----:R-:W-:-:S02]  /*3150*/  LOP3.LUT R124, R71, 0x1c, RZ, 0xfc, !PT ;  /* 0x0000001c477c7812 */ /* 0x001fc400078efcff */
[----:B------:R-:W-:Y:S01]  /*3160*/  LEA.HI R125, R72, 0x1e, RZ, 0x1a ;  /* 0x0000001e487d7811 */ /* 0x000fe200078fd0ff */
[----:B------:R-:W-:Y:S01]  /*3170*/  IMAD.WIDE R114, R98, 0x2, R110 ;  /* 0x0000000262727825 */ /* 0x000fe200078e026e */
[----:B------:R-:W-:Y:S02]  /*3180*/  ISETP.GE.AND P5, PT, R120, UR14, PT ;  /* 0x0000000e78007c0c */ /* 0x000fe4000bfa6270 */
[----:B------:R-:W-:Y:S02]  /*3190*/  ISETP.GE.AND P0, PT, R182, UR14, PT ;  /* 0x0000000eb6007c0c */ /* 0x000fe4000bf06270 */
[----:B------:R-:W-:Y:S02]  /*31a0*/  PRMT R215, RZ, 0x7610, R215 ;  /* 0x00007610ffd77816 */ /* 0x000fe400000000d7 */
[----:B------:R-:W-:Y:S02]  /*31b0*/  ISETP.GE.AND P3, PT, R124, UR14, PT ;  /* 0x0000000e7c007c0c */ /* 0x000fe4000bf66270 */
[----:B------:R-:W-:Y:S01]  /*31c0*/  ISETP.GE.AND P2, PT, R125, UR14, PT ;  /* 0x0000000e7d007c0c */ /* 0x000fe2000bf46270 */
[----:B------:R-:W-:Y:S01]  /*31d0*/  IMAD.WIDE R124, R94, 0x2, R110 ;  /* 0x000000025e7c7825 */ /* 0x000fe200078e026e */
[----:B------:R-:W-:Y:S01]  /*31e0*/  PRMT R221, RZ, 0x7610, R221 ;  /* 0x00007610ffdd7816 */ /* 0x000fe200000000dd */
[----:B------:R-:W5:Y:S01]  /*31f0*/  @!P4 LDG.E.U16 R215, desc[UR24][R114.64] ;  /* 0x0000001872d7c981 */ /* 0x000f62000c1e1500 */
[----:B------:R-:W-:Y:S01]  /*3200*/  PRMT R211, RZ, 0x7610, R211 ;  /* 0x00007610ffd37816 */ /* 0x000fe200000000d3 */
[----:B------:R-:W-:Y:S01]  /*3210*/  IMAD.WIDE R120, R95, 0x2, R110 ;  /* 0x000000025f787825 */ /* 0x000fe200078e026e */
[----:B-1----:R-:W-:-:S02]  /*3220*/  LOP3.LUT R116, R71, 0x20, RZ, 0xfc, !PT ;  /* 0x0000002047747812 */ /* 0x002fc400078efcff */
[----:B------:R-:W5:Y:S01]  /*3230*/  @!P1 LDG.E.U16 R221, desc[UR24][R124.64] ;  /* 0x000000187cdd9981 */ /* 0x000f62000c1e1500 */
[----:B------:R-:W-:Y:S01]  /*3240*/  PRMT R217, RZ, 0x7610, R217 ;  /* 0x00007610ffd97816 */ /* 0x000fe200000000d9 */
[----:B------:R-:W-:Y:S01]  /*3250*/  IMAD.WIDE R118, R97, 0x2, R110 ;  /* 0x0000000261767825 */ /* 0x000fe200078e026e */
[----:B------:R-:W-:Y:S01]  /*3260*/  ISETP.GE.AND P4, PT, R116, UR14, PT ;  /* 0x0000000e74007c0c */ /* 0x000fe2000bf86270 */
[----:B------:R0:W5:Y:S01]  /*3270*/  @!P6 LDG.E.U16 R211, desc[UR24][R120.64] ;  /* 0x0000001878d3e981 */ /* 0x000162000c1e1500 */
[----:B------:R-:W-:Y:S02]  /*3280*/  PRMT R219, RZ, 0x7610, R219 ;  /* 0x00007610ffdb7816 */ /* 0x000fe400000000db */
[----:B------:R-:W-:Y:S01]  /*3290*/  ISETP.GE.AND P1, PT, R73, UR14, PT ;  /* 0x0000000e49007c0c */ /* 0x000fe2000bf26270 */
[----:B------:R-:W-:Y:S01]  /*32a0*/  IMAD.WIDE R112, R93, 0x2, R110 ;  /* 0x000000025d707825 */ /* 0x000fe200078e026e */
[----:B------:R-:W-:Y:S01]  /*32b0*/  PRMT R223, RZ, 0x7610, R223 ;  /* 0x00007610ffdf7816 */ /* 0x000fe200000000df */
[----:B------:R-:W5:Y:S01]  /*32c0*/  @!P5 LDG.E.U16 R217, desc[UR24][R118.64] ;  /* 0x0000001876d9d981 */ /* 0x000f62000c1e1500 */
[----:B------:R-:W-:Y:S01]  /*32d0*/  LOP3.LUT R116, R71, 0x22, RZ, 0xfc, !PT ;  /* 0x0000002247747812 */ /* 0x000fe200078efcff */
[----:B0-----:R-:W-:Y:S01]  /*32e0*/  IMAD.WIDE R120, R96, 0x2, R110 ;  /* 0x0000000260787825 */ /* 0x001fe200078e026e */
[----:B------:R-:W-:-:S02]  /*32f0*/  LOP3.LUT R117, R72, 0x3f, RZ, 0xc0, !PT ;  /* 0x0000003f48757812 */ /* 0x000fc400078ec0ff */
[----:B------:R0:W5:Y:S01]  /*3300*/  @!P3 LDG.E.U16 R223, desc[UR24][R112.64] ;  /* 0x0000001870dfb981 */ /* 0x000162000c1e1500 */
[----:B------:R-:W-:Y:S01]  /*3310*/  ISETP.GE.AND P5, PT, R116, UR14, PT ;  /* 0x0000000e74007c0c */ /* 0x000fe2000bfa6270 */
[----:B------:R-:W-:Y:S01]  /*3320*/  IMAD.WIDE R114, R89, 0x2, R110 ;  /* 0x0000000259727825 */ /* 0x000fe200078e026e */
[----:B------:R-:W-:Y:S01]  /*3330*/  PRMT R225, RZ, 0x7610, R225 ;  /* 0x00007610ffe17816 */ /* 0x000fe200000000e1 */
[----:B------:R1:W5:Y:S01]  /*3340*/  @!P0 LDG.E.U16 R219, desc[UR24][R120.64] ;  /* 0x0000001878db8981 */ /* 0x000362000c1e1500 */
[----:B------:R-:W-:Y:S01]  /*3350*/  ISETP.GE.AND P0, PT, R117, UR14, PT ;  /* 0x0000000e75007c0c */ /* 0x000fe2000bf06270 */
[----:B------:R-:W-:Y:S01]  /*3360*/  IMAD.WIDE R116, R92, 0x2, R110 ;  /* 0x000000025c747825 */ /* 0x000fe200078e026e */
[----:B------:R-:W-:Y:S02]  /*3370*/  PRMT R227, RZ, 0x7610, R227 ;  /* 0x00007610ffe37816 */ /* 0x000fe400000000e3 */
[----:B------:R-:W-:Y:S01]  /*3380*/  PRMT R231, RZ, 0x7610, R231 ;  /* 0x00007610ffe77816 */ /* 0x000fe200000000e7 */
[----:B0-----:R-:W-:Y:S01]  /*3390*/  IMAD.WIDE R112, R197, 0x2, R110 ;  /* 0x00000002c5707825 */ /* 0x001fe200078e026e */
[----:B------:R-:W-:Y:S01]  /*33a0*/  ISETP.GE.AND P3, PT, R75, UR14, PT ;  /* 0x0000000e4b007c0c */ /* 0x000fe2000bf66270 */
[----:B------:R-:W5:Y:S01]  /*33b0*/  @!P2 LDG.E.U16 R225, desc[UR24][R114.64] ;  /* 0x0000001872e1a981 */ /* 0x000f62000c1e1500 */
[----:B------:R-:W-:-:S03]  /*33c0*/  ISETP.GE.AND P2, PT, R74, UR14, PT ;  /* 0x0000000e4a007c0c */ /* 0x000fc6000bf46270 */
[----:B------:R0:W5:Y:S01]  /*33d0*/  @!P4 LDG.E.U16 R227, desc[UR24][R116.64] ;  /* 0x0000001874e3c981 */ /* 0x000162000c1e1500 */
[----:B------:R-:W-:-:S03]  /*33e0*/  ISETP.GE.AND P4, PT, R76, UR14, PT ;  /* 0x0000000e4c007c0c */ /* 0x000fc6000bf86270 */
[----:B------:R-:W5:Y:S01]  /*33f0*/  @!P1 LDG.E.U16 R231, desc[UR24][R112.64] ;  /* 0x0000001870e79981 */ /* 0x000f62000c1e1500 */
[----:B------:R-:W-:Y:S01]  /*3400*/  ISETP.GE.AND P1, PT, R77, UR14, PT ;  /* 0x0000000e4d007c0c */ /* 0x000fe2000bf26270 */
[----:B-1----:R-:W-:Y:S01]  /*3410*/  IMAD.WIDE R120, R91, 0x2, R110 ;  /* 0x000000025b787825 */ /* 0x002fe200078e026e */
[----:B------:R-:W-:Y:S02]  /*3420*/  PRMT R229, RZ, 0x7610, R229 ;  /* 0x00007610ffe57816 */ /* 0x000fe400000000e5 */
[----:B------:R-:W-:Y:S01]  /*3430*/  PRMT R235, RZ, 0x7610, R235 ;  /* 0x00007610ffeb7816 */ /* 0x000fe200000000eb */
[----:B0-----:R-:W-:Y:S01]  /*3440*/  IMAD.WIDE R116, R193, 0x2, R110 ;  /* 0x00000002c1747825 */ /* 0x001fe200078e026e */
[----:B------:R-:W-:Y:S02]  /*3450*/  PRMT R233, RZ, 0x7610, R233 ;  /* 0x00007610ffe97816 */ /* 0x000fe400000000e9 */
[----:B------:R0:W5:Y:S01]  /*3460*/  @!P5 LDG.E.U16 R229, desc[UR24][R120.64] ;  /* 0x0000001878e5d981 */ /* 0x000162000c1e1500 */
[----:B------:R-:W-:Y:S01]  /*3470*/  PRMT R237, RZ, 0x7610, R237 ;  /* 0x00007610ffed7816 */ /* 0x000fe200000000ed */
[----:B------:R-:W-:Y:S01]  /*3480*/  IMAD.WIDE R114, R195, 0x2, R110 ;  /* 0x00000002c3727825 */ /* 0x000fe200078e026e */
[----:B------:R-:W-:Y:S01]  /*3490*/  PRMT R239, RZ, 0x7610, R239 ;  /* 0x00007610ffef7816 */ /* 0x000fe200000000ef */
[----:B------:R-:W5:Y:S01]  /*34a0*/  @!P3 LDG.E.U16 R235, desc[UR24][R116.64] ;  /* 0x0000001874ebb981 */ /* 0x000f62000c1e1500 */
[----:B------:R-:W-:Y:S01]  /*34b0*/  ISETP.GE.AND P3, PT, R78, UR14, PT ;  /* 0x0000000e4e007c0c */ /* 0x000fe2000bf66270 */
[----:B------:R-:W-:-:S02]  /*34c0*/  IMAD.WIDE R118, R191, 0x2, R110 ;  /* 0x00000002bf767825 */ /* 0x000fc400078e026e */
[----:B------:R1:W5:Y:S02]  /*34d0*/  @!P2 LDG.E.U16 R233, desc[UR24][R114.64] ;  /* 0x0000001872e9a981 */ /* 0x000364000c1e1500 */
[----:B0-----:R-:W-:Y:S01]  /*34e0*/  IMAD.WIDE R120, R189, 0x2, R110 ;  /* 0x00000002bd787825 */ /* 0x001fe200078e026e */
[----:B------:R-:W-:Y:S01]  /*34f0*/  ISETP.GE.AND P2, PT, R81, UR14, PT ;  /* 0x0000000e51007c0c */ /* 0x000fe2000bf46270 */
[----:B------:R0:W5:Y:S01]  /*3500*/  @!P4 LDG.E.U16 R237, desc[UR24][R118.64] ;  /* 0x0000001876edc981 */ /* 0x000162000c1e1500 */
[----:B------:R-:W-:-:S03]  /*3510*/  ISETP.GE.AND P4, PT, R79, UR14, PT ;  /* 0x0000000e4f007c0c */ /* 0x000fc6000bf86270 */
[----:B------:R-:W5:Y:S01]  /*3520*/  @!P1 LDG.E.U16 R239, desc[UR24][R120.64] ;  /* 0x0000001878ef9981 */ /* 0x000f62000c1e1500 */
[----:B------:R-:W-:Y:S01]  /*3530*/  ISETP.GE.AND P1, PT, R82, UR14, PT ;  /* 0x0000000e52007c0c */ /* 0x000fe2000bf26270 */
[----:B------:R-:W-:Y:S01]  /*3540*/  IMAD.WIDE R112, R108, 0x2, R110 ;  /* 0x000000026c707825 */ /* 0x000fe200078e026e */
[----:B------:R-:W-:Y:S02]  /*3550*/  PRMT R241, RZ, 0x7610, R241 ;  /* 0x00007610fff17816 */ /* 0x000fe400000000f1 */
[----:B------:R-:W-:Y:S01]  /*3560*/  PRMT R243, RZ, 0x7610, R243 ;  /* 0x00007610fff37816 */ /* 0x000fe200000000f3 */
[----:B-1----:R-:W-:Y:S01]  /*3570*/  IMAD.WIDE R114, R187, 0x2, R110 ;  /* 0x00000002bb727825 */ /* 0x002fe200078e026e */
[----:B------:R-:W-:Y:S02]  /*3580*/  PRMT R247, RZ, 0x7610, R247 ;  /* 0x00007610fff77816 */ /* 0x000fe400000000f7 */
[----:B------:R1:W5:Y:S01]  /*3590*/  @!P3 LDG.E.U16 R241, desc[UR24][R112.64] ;  /* 0x0000001870f1b981 */ /* 0x000362000c1e1500 */
[----:B------:R-:W-:Y:S01]  /*35a0*/  PRMT R249, RZ, 0x7610, R249 ;  /* 0x00007610fff97816 */ /* 0x000fe200000000f9 */
[--C-:B0-----:R-:W-:Y:S01]  /*35b0*/  IMAD.WIDE R118, R183, 0x2, R110.reuse ;  /* 0x00000002b7767825 */ /* 0x101fe200078e026e */
[----:B------:R-:W-:Y:S01]  /*35c0*/  ISETP.GE.AND P5, PT, R80, UR14, PT ;  /* 0x0000000e50007c0c */ /* 0x000fe2000bfa6270 */
[----:B------:R0:W5:Y:S02]  /*35d0*/  @!P4 LDG.E.U16 R243, desc[UR24][R114.64] ;  /* 0x0000001872f3c981 */ /* 0x000164000c1e1500 */
[----:B-1----:R-:W-:-:S02]  /*35e0*/  IMAD.WIDE R112, R181, 0x2, R110 ;  /* 0x00000002b5707825 */ /* 0x002fc400078e026e */
[----:B------:R-:W5:Y:S01]  /*35f0*/  @!P2 LDG.E.U16 R247, desc[UR24][R118.64] ;  /* 0x0000001876f7a981 */ /* 0x000f62000c1e1500 */
[----:B------:R-:W-:Y:S02]  /*3600*/  ISETP.GE.AND P3, PT, R83, UR14, PT ;  /* 0x0000000e53007c0c */ /* 0x000fe4000bf66270 */
[----:B------:R-:W-:Y:S01]  /*3610*/  ISETP.GE.AND P4, PT, R84, UR14, PT ;  /* 0x0000000e54007c0c */ /* 0x000fe2000bf86270 */
[----:B------:R1:W5:Y:S01]  /*3620*/  @!P1 LDG.E.U16 R249, desc[UR24][R112.64] ;  /* 0x0000001870f99981 */ /* 0x000362000c1e1500 */
[----:B------:R-:W-:Y:S02]  /*3630*/  ISETP.GE.AND P2, PT, R85, UR14, PT ;  /* 0x0000000e55007c0c */ /* 0x000fe4000bf46270 */
[----:B------:R-:W-:Y:S01]  /*3640*/  ISETP.GE.AND P1, PT, R86, UR14, PT ;  /* 0x0000000e56007c0c */ /* 0x000fe2000bf26270 */
[----:B------:R-:W-:Y:S01]  /*3650*/  IMAD.WIDE R116, R185, 0x2, R110 ;  /* 0x00000002b9747825 */ /* 0x000fe200078e026e */
[----:B------:R-:W-:Y:S02]  /*3660*/  PRMT R245, RZ, 0x7610, R245 ;  /* 0x00007610fff57816 */ /* 0x000fe400000000f5 */
[----:B------:R-:W-:Y:S01]  /*3670*/  PRMT R251, RZ, 0x7610, R251 ;  /* 0x00007610fffb7816 */ /* 0x000fe200000000fb */
[----:B0-----:R-:W-:Y:S01]  /*3680*/  IMAD.WIDE R114, R179, 0x2, R110 ;  /* 0x00000002b3727825 */ /* 0x001fe200078e026e */
[----:B------:R-:W-:-:S02]  /*3690*/  PRMT R182, RZ, 0x7610, R182 ;  /* 0x00007610ffb67816 */ /* 0x000fc400000000b6 */
[----:B------:R0:W5:Y:S01]  /*36a0*/  @!P5 LDG.E.U16 R245, desc[UR24][R116.64] ;  /* 0x0000001874f5d981 */ /* 0x000162000c1e1500 */
[----:B-1----:R-:W-:Y:S01]  /*36b0*/  IMAD.MOV.U32 R112, RZ, RZ, R186 ;  /* 0x000000ffff707224 */ /* 0x002fe200078e00ba */
[----:B------:R-:W-:Y:S01]  /*36c0*/  PRMT R184, RZ, 0x7610, R184 ;  /* 0x00007610ffb87816 */ /* 0x000fe200000000b8 */
[----:B------:R-:W-:Y:S01]  /*36d0*/  IMAD.WIDE R124, R175, 0x2, R110 ;  /* 0x00000002af7c7825 */ /* 0x000fe200078e026e */
[----:B------:R-:W-:Y:S01]  /*36e0*/  PRMT R186, RZ, 0x7610, R186 ;  /* 0x00007610ffba7816 */ /* 0x000fe200000000ba */
[----:B------:R1:W5:Y:S02]  /*36f0*/  @!P3 LDG.E.U16 R251, desc[UR24][R114.64] ;  /* 0x0000001872fbb981 */ /* 0x000364000c1e1500 */
[--C-:B------:R-:W-:Y:S02]  /*3700*/  IMAD.WIDE R118, R107, 0x2, R110.reuse ;  /* 0x000000026b767825 */ /* 0x100fe400078e026e */
[----:B------:R-:W5:Y:S02]  /*3710*/  @!P2 LDG.E.U16 R184, desc[UR24][R124.64] ;  /* 0x000000187cb8a981 */ /* 0x000f64000c1e1500 */
[----:B0-----:R-:W-:-:S02]  /*3720*/  IMAD.WIDE R116, R177, 0x2, R110 ;  /* 0x00000002b1747825 */ /* 0x001fc400078e026e */
[----:B------:R-:W5:Y:S04]  /*3730*/  @!P1 LDG.E.U16 R186, desc[UR24][R118.64] ;  /* 0x0000001876ba9981 */ /* 0x000f68000c1e1500 */
[----:B------:R0:W5:Y:S01]  /*3740*/  @!P4 LDG.E.U16 R182, desc[UR24][R116.64] ;  /* 0x0000001874b6c981 */ /* 0x000162000c1e1500 */
[----:B------:R-:W-:Y:S01]  /*3750*/  BAR.SYNC.DEFER_BLOCKING 0x0 ;  /* 0x0000000000007b1d */ /* 0x000fe20000010000 */
[----:B-1----:R-:W-:Y:S02]  /*3760*/  IMAD.MOV.U32 R114, RZ, RZ, R192 ;  /* 0x000000ffff727224 */ /* 0x002fe400078e00c0 */
[--C-:B------:R-:W-:Y:S01]  /*3770*/  IMAD.MOV.U32 R115, RZ, RZ, R190.reuse ;  /* 0x000000ffff737224 */ /* 0x100fe200078e00be */
[----:B------:R-:W-:Y:S01]  /*3780*/  PRMT R190, RZ, 0x7610, R190 ;  /* 0x00007610ffbe7816 */ /* 0x000fe200000000be */
[----:B------:R-:W-:-:S02]  /*3790*/  IMAD.MOV.U32 R113, RZ, RZ, R123 ;  /* 0x000000ffff717224 */ /* 0x000fc400078e007b */
[----:B0-----:R-:W-:Y:S02]  /*37a0*/  IMAD.MOV.U32 R116, RZ, RZ, R122 ;  /* 0x000000ffff747224 */ /* 0x001fe400078e007a */
[--C-:B------:R-:W-:Y:S01]  /*37b0*/  IMAD.MOV.U32 R117, RZ, RZ, R188.reuse ;  /* 0x000000ffff757224 */ /* 0x100fe200078e00bc */
[----:B------:R-:W-:Y:S01]  /*37c0*/  PRMT R188, RZ, 0x7610, R188 ;  /* 0x00007610ffbc7816 */ /* 0x000fe200000000bc */
[----:B------:R-:W-:-:S04]  /*37d0*/  IMAD.WIDE R122, R87, 0x2, R114 ;  /* 0x00000002577a7825 */ /* 0x000fc800078e0272 */
[----:B------:R-:W-:Y:S01]  /*37e0*/  IMAD.WIDE R120, R87, 0x2, R116 ;  /* 0x0000000257787825 */ /* 0x000fe200078e0274 */
[----:B------:R-:W-:-:S03]  /*37f0*/  PRMT R196, RZ, 0x7610, R196 ;  /* 0x00007610ffc47816 */ /* 0x000fc600000000c4 */
[----:B------:R-:W-:Y:S01]  /*3800*/  IMAD.MOV.U32 R119, RZ, RZ, R129 ;  /* 0x000000ffff777224 */ /* 0x000fe200078e0081 */
[----:B------:R0:W5:Y:S04]  /*3810*/  @!P0 LDG.E.U16 R190, desc[UR24][R122.64] ;  /* 0x000000187abe8981 */ /* 0x000168000c1e1500 */
[----:B------:R1:W5:Y:S01]  /*3820*/  @!P0 LDG.E.U16 R188, desc[UR24][R120.64] ;  /* 0x0000001878bc8981 */ /* 0x000362000c1e1500 */
[----:B------:R-:W-:Y:S02]  /*3830*/  IMAD.MOV.U32 R118, RZ, RZ, R130 ;  /* 0x000000ffff767224 */ /* 0x000fe400078e0082 */
[----:B0-----:R-:W-:Y:S02]  /*3840*/  IMAD.MOV.U32 R122, RZ, RZ, R128 ;  /* 0x000000ffff7a7224 */ /* 0x001fe400078e0080 */
[----:B------:R-:W-:-:S02]  /*3850*/  IMAD.MOV.U32 R123, RZ, RZ, R131 ;  /* 0x000000ffff7b7224 */ /* 0x000fc400078e0083 */
[----:B-1----:R-:W-:Y:S02]  /*3860*/  IMAD.MOV.U32 R120, RZ, RZ, R136 ;  /* 0x000000ffff787224 */ /* 0x002fe400078e0088 */
[----:B------:R-:W-:Y:S01]  /*3870*/  IMAD.MOV.U32 R121, RZ, RZ, R137 ;  /* 0x000000ffff797224 */ /* 0x000fe200078e0089 */
[----:B------:R-:W-:Y:S01]  /*3880*/  PRMT R198, RZ, 0x7610, R198 ;  /* 0x00007610ffc67816 */ /* 0x000fe200000000c6 */
[----:B------:R-:W-:Y:S01]  /*3890*/  IMAD.WIDE R128, R87, 0x2, R122 ;  /* 0x0000000257807825 */ /* 0x000fe200078e027a */
[----:B------:R-:W-:-:S03]  /*38a0*/  PRMT R192, RZ, 0x7610, R192 ;  /* 0x00007610ffc07816 */ /* 0x000fc600000000c0 */
[C---:B------:R-:W-:Y:S01]  /*38b0*/  IMAD.WIDE R130, R87.reuse, 0x2, R120 ;  /* 0x0000000257827825 */ /* 0x040fe200078e0278 */
[----:B------:R0:W5:Y:S03]  /*38c0*/  @!P0 LDG.E.U16 R196, desc[UR24][R128.64] ;  /* 0x0000001880c48981 */ /* 0x000166000c1e1500 */
[----:B------:R-:W-:Y:S01]  /*38d0*/  IMAD.WIDE R124, R87, 0x2, R112 ;  /* 0x00000002577c7825 */ /* 0x000fe200078e0270 */
[----:B------:R1:W5:Y:S01]  /*38e0*/  @!P0 LDG.E.U16 R198, desc[UR24][R130.64] ;  /* 0x0000001882c68981 */ /* 0x000362000c1e1500 */
[----:B------:R-:W-:-:S03]  /*38f0*/  PRMT R204, RZ, 0x7610, R204 ;  /* 0x00007610ffcc7816 */ /* 0x000fc600000000cc */
[----:B------:R1:W5:Y:S01]  /*3900*/  @!P0 LDG.E.U16 R192, desc[UR24][R124.64] ;  /* 0x000000187cc08981 */ /* 0x000362000c1e1500 */
[----:B0-----:R-:W-:Y:S02]  /*3910*/  IMAD.MOV.U32 R128, RZ, RZ, R134 ;  /* 0x000000ffff807224 */ /* 0x001fe400078e0086 */
[----:B------:R-:W-:Y:S02]  /*3920*/  IMAD.MOV.U32 R129, RZ, RZ, R135 ;  /* 0x000000ffff817224 */ /* 0x000fe400078e0087 */
[----:B-1----:R-:W-:Y:S02]  /*3930*/  IMAD.MOV.U32 R130, RZ, RZ, R132 ;  /* 0x000000ffff827224 */ /* 0x002fe400078e0084 */
[----:B------:R-:W-:Y:S01]  /*3940*/  IMAD.MOV.U32 R131, RZ, RZ, R133 ;  /* 0x000000ffff837224 */ /* 0x000fe200078e0085 */
[----:B------:R-:W-:Y:S01]  /*3950*/  PRMT R202, RZ, 0x7610, R202 ;  /* 0x00007610ffca7816 */ /* 0x000fe200000000ca */
[----:B------:R-:W-:Y:S02]  /*3960*/  IMAD.MOV.U32 R124, RZ, RZ, R126 ;  /* 0x000000ffff7c7224 */ /* 0x000fe400078e007e */
[----:B------:R-:W-:-:S02]  /*3970*/  IMAD.MOV.U32 R125, RZ, RZ, R127 ;  /* 0x000000ffff7d7224 */ /* 0x000fc400078e007f */
[C---:B------:R-:W-:Y:S01]  /*3980*/  IMAD.WIDE R134, R87.reuse, 0x2, R128 ;  /* 0x0000000257867825 */ /* 0x040fe200078e0280 */
[----:B------:R-:W-:Y:S02]  /*3990*/  PRMT R194, RZ, 0x7610, R194 ;  /* 0x00007610ffc27816 */ /* 0x000fe400000000c2 */
[----:B------:R-:W-:Y:S01]  /*39a0*/  PRMT R200, RZ, 0x7610, R200 ;  /* 0x00007610ffc87816 */ /* 0x000fe200000000c8 */
[C---:B------:R-:W-:Y:S01]  /*39b0*/  IMAD.WIDE R132, R87.reuse, 0x2, R130 ;  /* 0x0000000257847825 */ /* 0x040fe200078e0282 */
[----:B------:R0:W5:Y:S03]  /*39c0*/  @!P0 LDG.E.U16 R204, desc[UR24][R134.64] ;  /* 0x0000001886cc8981 */ /* 0x000166000c1e1500 */
[C---:B------:R-:W-:Y:S01]  /*39d0*/  IMAD.WIDE R126, R87.reuse, 0x2, R124 ;  /* 0x00000002577e7825 */ /* 0x040fe200078e027c */
[----:B------:R1:W5:Y:S03]  /*39e0*/  @!P0 LDG.E.U16 R202, desc[UR24][R132.64] ;  /* 0x0000001884ca8981 */ /* 0x000366000c1e1500 */
[----:B------:R-:W-:Y:S01]  /*39f0*/  IMAD.WIDE R136, R87, 0x2, R118 ;  /* 0x0000000257887825 */ /* 0x000fe200078e0276 */
[----:B------:R1:W5:Y:S03]  /*3a00*/  @!P0 LDG.E.U16 R194, desc[UR24][R126.64] ;  /* 0x000000187ec28981 */ /* 0x000366000c1e1500 */
[----:B0-----:R-:W-:Y:S01]  /*3a10*/  IMAD.MOV.U32 R134, RZ, RZ, R142 ;  /* 0x000000ffff867224 */ /* 0x001fe200078e008e */
[----:B------:R0:W5:Y:S01]  /*3a20*/  @!P0 LDG.E.U16 R200, desc[UR24][R136.64] ;  /* 0x0000001888c88981 */ /* 0x000162000c1e1500 */
[----:B------:R-:W-:-:S02]  /*3a30*/  IMAD.MOV.U32 R135, RZ, RZ, R143 ;  /* 0x000000ffff877224 */ /* 0x000fc400078e008f */
[--C-:B-1----:R-:W-:Y:S01]  /*3a40*/  IMAD.MOV.U32 R133, RZ, RZ, R208.reuse ;  /* 0x000000ffff857224 */ /* 0x102fe200078e00d0 */
[----:B------:R-:W-:Y:S01]  /*3a50*/  PRMT R208, RZ, 0x7610, R208 ;  /* 0x00007610ffd07816 */ /* 0x000fe200000000d0 */
[----:B------:R-:W-:Y:S02]  /*3a60*/  IMAD.MOV.U32 R126, RZ, RZ, R138 ;  /* 0x000000ffff7e7224 */ /* 0x000fe400078e008a */
[----:B------:R-:W-:Y:S02]  /*3a70*/  IMAD.MOV.U32 R127, RZ, RZ, R139 ;  /* 0x000000ffff7f7224 */ /* 0x000fe400078e008b */
[----:B0-----:R-:W-:Y:S01]  /*3a80*/  IMAD.WIDE R136, R87, 0x2, R134 ;  /* 0x0000000257887825 */ /* 0x001fe200078e0286 */
[----:B------:R-:W-:-:S03]  /*3a90*/  PRMT R206, RZ, 0x7610, R206 ;  /* 0x00007610ffce7816 */ /* 0x000fc600000000ce */
[C---:B------:R-:W-:Y:S01]  /*3aa0*/  IMAD.WIDE R138, R87.reuse, 0x2, R126 ;  /* 0x00000002578a7825 */ /* 0x040fe200078e027e */
[----:B------:R0:W5:Y:S04]  /*3ab0*/  @!P0 LDG.E.U16 R208, desc[UR24][R136.64] ;  /* 0x0000001888d08981 */ /* 0x000168000c1e1500 */
[----:B------:R1:W5:Y:S01]  /*3ac0*/  @!P0 LDG.E.U16 R206, desc[UR24][R138.64] ;  /* 0x000000188ace8981 */ /* 0x000362000c1e1500 */
[----:B0-----:R-:W-:Y:S02]  /*3ad0*/  IMAD.MOV.U32 R136, RZ, RZ, R214 ;  /* 0x000000ffff887224 */ /* 0x001fe400078e00d6 */
[--C-:B------:R-:W-:Y:S01]  /*3ae0*/  IMAD.MOV.U32 R137, RZ, RZ, R212.reuse ;  /* 0x000000ffff897224 */ /* 0x100fe200078e00d4 */
[----:B------:R-:W-:Y:S01]  /*3af0*/  PRMT R212, RZ, 0x7610, R212 ;  /* 0x00007610ffd47816 */ /* 0x000fe200000000d4 */
[----:B-1----:R-:W-:Y:S01]  /*3b00*/  IMAD.WIDE R138, R87, 0x2, R136 ;  /* 0x00000002578a7825 */ /* 0x002fe200078e0288 */
[----:B------:R-:W-:-:S04]  /*3b10*/  PRMT R214, RZ, 0x7610, R214 ;  /* 0x00007610ffd67816 */ /* 0x000fc800000000d6 */
[----:B------:R0:W5:Y:S01]  /*3b20*/  @!P0 LDG.E.U16 R212, desc[UR24][R138.64] ;  /* 0x000000188ad48981 */ /* 0x000162000c1e1500 */
[--C-:B------:R-:W-:Y:S01]  /*3b30*/  IMAD.MOV.U32 R132, RZ, RZ, R210.reuse ;  /* 0x000000ffff847224 */ /* 0x100fe200078e00d2 */
[----:B------:R-:W-:Y:S01]  /*3b40*/  PRMT R210, RZ, 0x7610, R210 ;  /* 0x00007610ffd27816 */ /* 0x000fe200000000d2 */
[----:B0-----:R-:W-:Y:S02]  /*3b50*/  IMAD.MOV.U32 R138, RZ, RZ, R140 ;  /* 0x000000ffff8a7224 */ /* 0x001fe400078e008c */
[----:B------:R-:W-:Y:S02]  /*3b60*/  IMAD.MOV.U32 R139, RZ, RZ, R141 ;  /* 0x000000ffff8b7224 */ /* 0x000fe400078e008d */
[----:B------:R-:W-:-:S04]  /*3b70*/  IMAD.WIDE R140, R87, 0x2, R138 ;  /* 0x00000002578c7825 */ /* 0x000fc800078e028a */
[C---:B------:R-:W-:Y:S01]  /*3b80*/  IMAD.WIDE R142, R87.reuse, 0x2, R132 ;  /* 0x00000002578e7825 */ /* 0x040fe200078e0284 */
[----:B------:R0:W5:Y:S04]  /*3b90*/  @!P0 LDG.E.U16 R214, desc[UR24][R140.64] ;  /* 0x000000188cd68981 */ /* 0x000168000c1e1500 */
[----:B------:R1:W5:Y:S01]  /*3ba0*/  @!P0 LDG.E.U16 R210, desc[UR24][R142.64] ;  /* 0x000000188ed28981 */ /* 0x000362000c1e1500 */
[----:B0-----:R-:W-:Y:S02]  /*3bb0*/  IMAD.MOV.U32 R140, RZ, RZ, R216 ;  /* 0x000000ffff8c7224 */ /* 0x001fe400078e00d8 */
[----:B------:R-:W-:Y:S01]  /*3bc0*/  IMAD.MOV.U32 R141, RZ, RZ, R218 ;  /* 0x000000ffff8d7224 */ /* 0x000fe200078e00da */
[----:B------:R-:W-:Y:S01]  /*3bd0*/  PRMT R216, RZ, 0x7610, R216 ;  /* 0x00007610ffd87816 */ /* 0x000fe200000000d8 */
[----:B-1----:R-:W-:Y:S01]  /*3be0*/  IMAD.WIDE R142, R87, 0x2, R140 ;  /* 0x00000002578e7825 */ /* 0x002fe200078e028c */
[----:B------:R-:W-:-:S04]  /*3bf0*/  PRMT R218, RZ, 0x7610, R218 ;  /* 0x00007610ffda7816 */ /* 0x000fc800000000da */
[----:B------:R0:W5:Y:S02]  /*3c00*/  @!P0 LDG.E.U16 R216, desc[UR24][R142.64] ;  /* 0x000000188ed88981 */ /* 0x000164000c1e1500 */
[----:B0-----:R-:W-:Y:S02]  /*3c10*/  IMAD.MOV.U32 R142, RZ, RZ, R144 ;  /* 0x000000ffff8e7224 */ /* 0x001fe400078e0090 */
[----:B------:R-:W-:Y:S02]  /*3c20*/  IMAD.MOV.U32 R143, RZ, RZ, R145 ;  /* 0x000000ffff8f7224 */ /* 0x000fe400078e0091 */
[----:B------:R-:W-:Y:S01]  /*3c30*/  IMAD.WIDE R144, R87, 0x2, R142 ;  /* 0x0000000257907825 */ /* 0x000fe200078e028e */
        /* <DEDUP_REMOVED lines=70> */
[----:B--2---:R0:W-:Y:S04]  /*40a0*/  STS.U16 [R0+UR12], R248 ;  /* 0x000000f800007988 */ /* 0x0041e8000800040c */
[----:B------:R1:W2:Y:S01]  /*40b0*/  @!P0 LDG.E.U16 R250, desc[UR24][R172.64] ;  /* 0x00000018acfa8981 */ /* 0x0002a2000c1e1500 */
[----:B0-----:R-:W-:Y:S01]  /*40c0*/  PRMT R248, RZ, 0x7610, R248 ;  /* 0x00007610fff87816 */ /* 0x001fe200000000f8 */
[----:B-1----:R-:W-:-:S02]  /*40d0*/  IMAD.MOV.U32 R172, RZ, RZ, R2 ;  /* 0x000000ffffac7224 */ /* 0x002fc400078e0002 */
[----:B------:R-:W-:Y:S02]  /*40e0*/  IMAD.MOV.U32 R173, RZ, RZ, R3 ;  /* 0x000000ffffad7224 */ /* 0x000fe400078e0003 */
[----:B------:R-:W-:Y:S01]  /*40f0*/  IMAD.WIDE R2, R87, 0x2, R172 ;  /* 0x0000000257027825 */ /* 0x000fe200078e02ac */
[----:B---3--:R0:W-:Y:S04]  /*4100*/  STS.U16 [R0+UR12+0x400], R246 ;  /* 0x000400f600007988 */ /* 0x0081e8000800040c */
[----:B------:R1:W3:Y:S01]  /*4110*/  @!P0 LDG.E.U16 R248, desc[UR24][R2.64] ;  /* 0x0000001802f88981 */ /* 0x0002e2000c1e1500 */
[----:B0-----:R-:W-:Y:S01]  /*4120*/  PRMT R246, RZ, 0x7610, R246 ;  /* 0x00007610fff67816 */ /* 0x001fe200000000f6 */
[----:B-1----:R-:W-:Y:S02]  /*4130*/  IMAD.MOV.U32 R2, RZ, RZ, R4 ;  /* 0x000000ffff027224 */ /* 0x002fe400078e0004 */
[----:B------:R-:W-:-:S02]  /*4140*/  IMAD.MOV.U32 R3, RZ, RZ, R5 ;  /* 0x000000ffff037224 */ /* 0x000fc400078e0005 */
[----:B------:R-:W-:-:S05]  /*4150*/  IMAD.WIDE R4, R87, 0x2, R2 ;  /* 0x0000000257047825 */ /* 0x000fca00078e0202 */
[----:B------:R-:W3:Y:S04]  /*4160*/  @!P0 LDG.E.U16 R246, desc[UR24][R4.64] ;  /* 0x0000001804f68981 */ /* 0x000ee8000c1e1500 */
[----:B----4-:R-:W-:Y:S04]  /*4170*/  STS.U16 [R0+UR12+0x800], R205 ;  /* 0x000800cd00007988 */ /* 0x010fe8000800040c */
[----:B-----5:R-:W-:Y:S04]  /*4180*/  STS.U16 [R0+UR12+0xc00], R211 ;  /* 0x000c00d300007988 */ /* 0x020fe8000800040c */
[----:B------:R-:W-:Y:S04]  /*4190*/  STS.U16 [R0+UR12+0x1000], R227 ;  /* 0x001000e300007988 */ /* 0x000fe8000800040c */
        /* <DEDUP_REMOVED lines=33> */
[----:B------:R-:W-:Y:S01]  /*43b0*/  STS.U16 [R0+UR12+0x3800], R236 ;  /* 0x003800ec00007988 */ /* 0x000fe2000800040c */
[----:B------:R-:W-:Y:S01]  /*43c0*/  UMOV UR4, UR13 ;  /* 0x0000000d00047c82 */ /* 0x000fe20008000000 */
[----:B------:R-:W-:Y:S01]  /*43d0*/  UMOV UR5, 0x40000040 ;  /* 0x4000004000057882 */ /* 0x000fe20000000000 */
[----:B------:R-:W-:Y:S01]  /*43e0*/  UMOV UR7, 0x40000040 ;  /* 0x4000004000077882 */ /* 0x000fe20000000000 */
        /* <DEDUP_REMOVED lines=8> */
[----:B--2---:R-:W-:Y:S04]  /*4470*/  STS.U16 [R176+UR12+0x3d00], R250 ;  /* 0x003d00fab0007988 */ /* 0x004fe8000800040c */
[----:B------:R-:W-:Y:S04]  /*4480*/  STS.U16 [R178+UR12+0x2200], R192 ;  /* 0x002200c0b2007988 */ /* 0x000fe8000800040c */
[----:B------:R-:W-:Y:S04]  /*4490*/  STS.U16 [R178+UR12+0x2600], R200 ;  /* 0x002600c8b2007988 */ /* 0x000fe8000800040c */
[----:B------:R-:W-:Y:S04]  /*44a0*/  STS.U16 [R178+UR12+0x2a00], R208 ;  /* 0x002a00d0b2007988 */ /* 0x000fe8000800040c */
[----:B------:R0:W-:Y:S04]  /*44b0*/  STS.U16 [R178+UR12+0x2e00], R216 ;  /* 0x002e00d8b2007988 */ /* 0x0001e8000800040c */
[----:B------:R-:W-:Y:S04]  /*44c0*/  STS.U16 [R178+UR12+0x3200], R224 ;  /* 0x003200e0b2007988 */ /* 0x000fe8000800040c */
[----:B------:R-:W-:Y:S04]  /*44d0*/  STS.U16 [R178+UR12+0x3600], R232 ;  /* 0x003600e8b2007988 */ /* 0x000fe8000800040c */
[----:B------:R-:W-:Y:S04]  /*44e0*/  STS.U16 [R178+UR12+0x3a00], R240 ;  /* 0x003a00f0b2007988 */ /* 0x000fe8000800040c */
[----:B---3--:R-:W-:Y:S04]  /*44f0*/  STS.U16 [R178+UR12+0x3e00], R248 ;  /* 0x003e00f8b2007988 */ /* 0x008fe8000800040c */
[----:B------:R-:W-:Y:S04]  /*4500*/  STS.U16 [R180+UR12+0x2300], R194 ;  /* 0x002300c2b4007988 */ /* 0x000fe8000800040c */
[----:B------:R-:W-:Y:S04]  /*4510*/  STS.U16 [R180+UR12+0x2700], R202 ;  /* 0x002700cab4007988 */ /* 0x000fe8000800040c */
[----:B------:R1:W-:Y:S04]  /*4520*/  STS.U16 [R180+UR12+0x2b00], R210 ;  /* 0x002b00d2b4007988 */ /* 0x0003e8000800040c */
[----:B------:R2:W-:Y:S04]  /*4530*/  STS.U16 [R180+UR12+0x2f00], R218 ;  /* 0x002f00dab4007988 */ /* 0x0005e8000800040c */
[----:B------:R3:W-:Y:S04]  /*4540*/  STS.U16 [R180+UR12+0x3300], R226 ;  /* 0x003300e2b4007988 */ /* 0x0007e8000800040c */
[----:B------:R3:W-:Y:S04]  /*4550*/  STS.U16 [R180+UR12+0x3700], R234 ;  /* 0x003700eab4007988 */ /* 0x0007e8000800040c */
[----:B------:R3:W-:Y:S04]  /*4560*/  STS.U16 [R180+UR12+0x3b00], R242 ;  /* 0x003b00f2b4007988 */ /* 0x0007e8000800040c */
[----:B------:R3:W-:Y:S01]  /*4570*/  STS.U16 [R180+UR12+0x3f00], R246 ;  /* 0x003f00f6b4007988 */ /* 0x0007e2000800040c */
[----:B------:R4:W-:Y:S06]  /*4580*/  MEMBAR.ALL.CTA ;  /* 0x0000000000007992 */ /* 0x0009ec0000008000 */
[----:B----4-:R-:W4:Y:S02]  /*4590*/  FENCE.VIEW.ASYNC.S ;  /* 0x00000000000073c6 */ /* 0x010f240000000000 */
[----:B----4-:R-:W-:Y:S06]  /*45a0*/  BAR.SYNC.DEFER_BLOCKING 0x0 ;  /* 0x0000000000007b1d */ /* 0x010fec0000010000 */
[----:B------:R-:W-:-:S06]  /*45b0*/  WARPGROUP.ARRIVE ;  /* 0x00000000000079c5 */ /* 0x000fcc0000000000 */
[----:B------:R-:W-:Y:S04]  /*45c0*/  HGMMA.64x64x16.F32 R24, gdesc[UR4].tnspA, R24 ;  /* 0x20e00000041879f0 */ /* 0x000fe80008700818 */
[----:B------:R-:W-:Y:S04]  /*45d0*/  HGMMA.64x64x16.F32 R24, gdesc[UR8].tnspA, R24 ;  /* 0x20e00000081879f0 */ /* 0x000fe80008700818 */
[----:B------:R-:W-:Y:S01]  /*45e0*/  HGMMA.64x64x16.F32 R24, gdesc[UR16].tnspA, R24 ;  /* 0x20e00000101879f0 */ /* 0x000fe20008700818 */
[----:B------:R-:W-:-:S04]  /*45f0*/  IMAD.WIDE R4, R88, 0x2, R2 ;  /* 0x0000000258047825 */ /* 0x000fc800078e0202 */
[----:B------:R-:W-:-:S04]  /*4600*/  IMAD.WIDE R2, R88, 0x2, R172 ;  /* 0x0000000258027825 */ /* 0x000fc800078e02ac */
[----:B------:R-:W-:-:S04]  /*4610*/  IMAD.WIDE R172, R88, 0x2, R170 ;  /* 0x0000000258ac7825 */ /* 0x000fc800078e02aa */
[----:B------:R-:W-:-:S04]  /*4620*/  IMAD.WIDE R170, R88, 0x2, R168 ;  /* 0x0000000258aa7825 */ /* 0x000fc800078e02a8 */
[C---:B------:R-:W-:Y:S01]  /*4630*/  IMAD.WIDE R168, R88.reuse, 0x2, R166 ;  /* 0x0000000258a87825 */ /* 0x040fe200078e02a6 */
[----:B------:R-:W-:Y:S03]  /*4640*/  HGMMA.64x64x16.F32 R24, gdesc[UR20].tnspA, R24, gsb0 ;  /* 0x20e00000141879f0 */ /* 0x000fe60008000818 */
[----:B------:R-:W-:-:S04]  /*4650*/  IMAD.WIDE R166, R88, 0x2, R164 ;  /* 0x0000000258a67825 */ /* 0x000fc800078e02a4 */
[----:B------:R-:W-:-:S04]  /*4660*/  IMAD.WIDE R164, R88, 0x2, R162 ;  /* 0x0000000258a47825 */ /* 0x000fc800078e02a2 */
[----:B------:R-:W-:Y:S02]  /*4670*/  VIADD R174, R174, 0xffffffff ;  /* 0xffffffffaeae7836 */ /* 0x000fe40000000000 */
[----:B------:R-:W-:-:S04]  /*4680*/  IMAD.WIDE R162, R88, 0x2, R160 ;  /* 0x0000000258a27825 */ /* 0x000fc800078e02a0 */
[----:B------:R-:W-:Y:S01]  /*4690*/  IMAD.WIDE R160, R88, 0x2, R158 ;  /* 0x0000000258a07825 */ /* 0x000fe200078e029e */
[----:B------:R-:W-:-:S03]  /*46a0*/  ISETP.NE.U32.AND P0, PT, R174, RZ, PT ;  /* 0x000000ffae00720c */ /* 0x000fc60003f05070 */
[----:B------:R-:W-:-:S04]  /*46b0*/  IMAD.WIDE R158, R88, 0x2, R156 ;  /* 0x00000002589e7825 */ /* 0x000fc800078e029c */
        /* <DEDUP_REMOVED lines=9> */
[----:B------:R-:W-:Y:S01]  /*4750*/  IMAD.WIDE R128, R88, 0x2, R118 ;  /* 0x0000000258807825 */ /* 0x000fe200078e0276 */
[----:B------:R-:W-:-:S03]  /*4760*/  UIADD3 UR14, UR14, -0x40, URZ ;  /* 0xffffffc00e0e7890 */ /* 0x000fc6000fffe03f */
[----:B------:R-:W-:-:S04]  /*4770*/  IMAD.WIDE R118, R88, 0x2, R122 ;  /* 0x0000000258767825 */ /* 0x000fc800078e027a */
[----:B------:R-:W-:-:S04]  /*4780*/  IMAD.WIDE R122, R88, 0x2, R112 ;  /* 0x00000002587a7825 */ /* 0x000fc800078e0270 */
[----:B0-----:R-:W-:-:S04]  /*4790*/  IMAD.WIDE R216, R88, 0x2, R140 ;  /* 0x0000000258d87825 */ /* 0x001fc800078e028c */
[----:B------:R-:W-:Y:S01]  /*47a0*/  IMAD.WIDE R214, R88, 0x2, R136 ;  /* 0x0000000258d67825 */ /* 0x000fe200078e0288 */
[----:B------:R-:W-:-:S03]  /*47b0*/  WARPGROUP.DEPBAR.LE gsb0, 0x0 ;  /* 0x00008000000079c5 */ /* 0x000fc60000010000 */
[----:B-1----:R-:W-:-:S04]  /*47c0*/  IMAD.WIDE R210, R88, 0x2, R132 ;  /* 0x0000000258d27825 */ /* 0x002fc800078e0284 */
[----:B------:R-:W-:-:S04]  /*47d0*/  IMAD.WIDE R114, R88, 0x2, R114 ;  /* 0x0000000258727825 */ /* 0x000fc800078e0272 */
[----:B------:R-:W-:-:S04]  /*47e0*/  IMAD.WIDE R116, R88, 0x2, R116 ;  /* 0x0000000258747825 */ /* 0x000fc800078e0274 */
[----:B------:R-:W-:-:S04]  /*47f0*/  IMAD.WIDE R140, R88, 0x2, R138 ;  /* 0x00000002588c7825 */ /* 0x000fc800078e028a */
[----:B------:R-:W-:-:S04]  /*4800*/  IMAD.WIDE R132, R88, 0x2, R130 ;  /* 0x0000000258847825 */ /* 0x000fc800078e0282 */
[----:B------:R-:W-:-:S04]  /*4810*/  IMAD.WIDE R138, R88, 0x2, R126 ;  /* 0x00000002588a7825 */ /* 0x000fc800078e027e */
[----:B------:R-:W-:Y:S02]  /*4820*/  IMAD.MOV.U32 R130, RZ, RZ, R128 ;  /* 0x000000ffff827224 */ /* 0x000fe400078e0080 */
[----:B------:R-:W-:Y:S02]  /*4830*/  IMAD.MOV.U32 R186, RZ, RZ, R122 ;  /* 0x000000ffffba7224 */ /* 0x000fe400078e007a */
[----:B--2---:R-:W-:Y:S02]  /*4840*/  IMAD.MOV.U32 R218, RZ, RZ, R217 ;  /* 0x000000ffffda7224 */ /* 0x004fe400078e00d9 */
[----:B------:R-:W-:Y:S02]  /*4850*/  IMAD.MOV.U32 R212, RZ, RZ, R215 ;  /* 0x000000ffffd47224 */ /* 0x000fe400078e00d7 */
[----:B------:R-:W-:Y:S02]  /*4860*/  IMAD.MOV.U32 R208, RZ, RZ, R211 ;  /* 0x000000ffffd07224 */ /* 0x000fe400078e00d3 */
[----:B------:R-:W-:-:S04]  /*4870*/  IMAD.WIDE R136, R88, 0x2, R120 ;  /* 0x0000000258887825 */ /* 0x000fc800078e0278 */
[----:B------:R-:W-:-:S04]  /*4880*/  IMAD.WIDE R126, R88, 0x2, R124 ;  /* 0x00000002587e7825 */ /* 0x000fc800078e027c */
[----:B------:R-:W-:Y:S02]  /*4890*/  IMAD.MOV.U32 R128, RZ, RZ, R118 ;  /* 0x000000ffff807224 */ /* 0x000fe400078e0076 */
[----:B------:R-:W-:Y:S02]  /*48a0*/  IMAD.MOV.U32 R131, RZ, RZ, R119 ;  /* 0x000000ffff837224 */ /* 0x000fe400078e0077 */
[----:B------:R-:W-:-:S04]  /*48b0*/  IMAD.WIDE R110, R106, 0x2, R110 ;  /* 0x000000026a6e7825 */ /* 0x000fc800078e026e */
[----:B------:R-:W-:Y:S02]  /*48c0*/  IMAD.MOV.U32 R192, RZ, RZ, R114 ;  /* 0x000000ffffc07224 */ /* 0x000fe400078e0072 */
[----:B------:R-:W-:Y:S02]  /*48d0*/  IMAD.MOV.U32 R190, RZ, RZ, R115 ;  /* 0x000000ffffbe7224 */ /* 0x000fe400078e0073 */
[----:B------:R-:W-:Y:S02]  /*48e0*/  IMAD.MOV.U32 R122, RZ, RZ, R116 ;  /* 0x000000ffff7a7224 */ /* 0x000fe400078e0074 */
[----:B------:R-:W-:Y:S01]  /*48f0*/  IMAD.MOV.U32 R188, RZ, RZ, R117 ;  /* 0x000000ffffbc7224 */ /* 0x000fe200078e0075 */
[----:B---3--:R-:W-:Y:S06]  /*4900*/  @P0 BRA `(.L_x_1) ;  /* 0xffffffe400400947 */ /* 0x008fec000383ffff */
[----:B------:R-:W-:Y:S02]  /*4910*/  F2FP.F16.F32.PACK_AB R51, R55, R51 ;  /* 0x000000333733723e */ /* 0x000fe400000000ff */
[----:B------:R-:W-:Y:S02]  /*4920*/  F2FP.F16.F32.PACK_AB R50, R54, R50 ;  /* 0x000000323632723e */ /* 0x000fe400000000ff */
[----:B------:R-:W-:Y:S02]  /*4930*/  F2FP.F16.F32.PACK_AB R49, R53, R49 ;  /* 0x000000313531723e */ /* 0x000fe400000000ff */
[----:B------:R-:W-:Y:S02]  /*4940*/  F2FP.F16.F32.PACK_AB R48, R52, R48 ;  /* 0x000000303430723e */ /* 0x000fe400000000ff */
[----:B------:R-:W-:Y:S02]  /*4950*/  F2FP.F16.F32.PACK_AB R43, R47, R43 ;  /* 0x0000002b2f2b723e */ /* 0x000fe400000000ff */
[----:B------:R-:W-:-:S02]  /*4960*/  F2FP.F16.F32.PACK_AB R42, R46, R42 ;  /* 0x0000002a2e2a723e */ /* 0x000fc400000000ff */
        /* <DEDUP_REMOVED lines=9> */
[----:B------:R-:W-:-:S07]  /*4a00*/  F2FP.F16.F32.PACK_AB R24, R28, R24 ;  /* 0x000000181c18723e */ /* 0x000fce00000000ff */
.L_x_0:
[----:B------:R-:W-:Y:S01]  /*4a10*/  BAR.SYNC.DEFER_BLOCKING 0x0 ;  /* 0x0000000000007b1d */ /* 0x000fe20000010000 */
[C---:B------:R-:W-:Y:S02]  /*4a20*/  IMAD.SHL.U32 R2, R72.reuse, 0x80, RZ ;  /* 0x0000008048027824 */ /* 0x040fe400078e00ff */
[C---:B------:R-:W-:Y:S02]  /*4a30*/  IMAD.SHL.U32 R0, R72.reuse, 0x10, RZ ;  /* 0x0000001048007824 */ /* 0x040fe400078e00ff */
[----:B------:R-:W-:Y:S01]  /*4a40*/  IMAD.SHL.U32 R72, R72, 0x8, RZ ;  /* 0x0000000848487824 */ /* 0x000fe200078e00ff */
[----:B------:R-:W-:Y:S02]  /*4a50*/  LOP3.LUT R3, R2, 0x400, RZ, 0xc0, !PT ;  /* 0x0000040002037812 */ /* 0x000fe400078ec0ff */
[----:B------:R-:W0:Y:S01]  /*4a60*/  LDC R71, c[0x0][0x248] ;  /* 0x00009200ff477b82 */ /* 0x000e220000000800 */
[----:B------:R-:W-:Y:S01]  /*4a70*/  LOP3.LUT R2, R0, 0x70, RZ, 0xc0, !PT ;  /* 0x0000007000027812 */ /* 0x000fe200078ec0ff */
[----:B------:R-:W-:Y:S01]  /*4a80*/  ULDC.64 UR6, c[0x0][0x228] ;  /* 0x00008a0000067ab9 */ /* 0x000fe20000000a00 */
[----:B------:R-:W-:Y:S01]  /*4a90*/  LOP3.LUT R72, R72, 0x380, RZ, 0xc0, !PT ;  /* 0x0000038048487812 */ /* 0x000fe200078ec0ff */
[----:B------:R-:W-:Y:S01]  /*4aa0*/  ULDC UR4, c[0x0][0x244] ;  /* 0x0000910000047ab9 */ /* 0x000fe20000000800 */
[----:B------:R-:W-:-:S02]  /*4ab0*/  IADD3 R3, R3, UR12, R2 ;  /* 0x0000000c03037c10 */ /* 0x000fc4000fffe002 */
[----:B------:R-:W-:Y:S02]  /*4ac0*/  LOP3.LUT R36, R0, 0x7f0, RZ, 0xc0, !PT ;  /* 0x000007f000247812 */ /* 0x000fe400078ec0ff */
[----:B------:R-:W-:Y:S01]  /*4ad0*/  ISETP.GE.AND P0, PT, R6, UR6, PT ;  /* 0x0000000606007c0c */ /* 0x000fe2000bf06270 */
[----:B------:R-:W-:Y:S02]  /*4ae0*/  IMAD.IADD R72, R72, 0x1, R3 ;  /* 0x0000000148487824 */ /* 0x000fe400078e0203 */
[----:B------:R-:W-:Y:S01]  /*4af0*/  IMAD R6, R6, UR4, RZ ;  /* 0x0000000406067c24 */ /* 0x000fe2000f8e02ff */
[----:B------:R-:W-:Y:S01]  /*4b00*/  ULDC.64 UR4, c[0x0][0x220] ;  /* 0x0000880000047ab9 */ /* 0x000fe20000000a00 */
[----:B------:R-:W-:Y:S02]  /*4b10*/  ISETP.LT.AND P2, PT, R70, UR7, !P0 ;  /* 0x0000000746007c0c */ /* 0x000fe4000c741270 */
[----:B------:R-:W-:Y:S01]  /*4b20*/  ISETP.LT.AND P5, PT, R69, UR7, !P0 ;  /* 0x0000000745007c0c */ /* 0x000fe2000c7a1270 */
[----:B------:R-:W-:Y:S01]  /*4b30*/  STSM.16.M88.4 [R72], R24 ;  /* 0x0000001848007844 */ /* 0x000fe20000000200 */
[----:B------:R-:W-:Y:S01]  /*4b40*/  BAR.SYNC.DEFER_BLOCKING 0x0 ;  /* 0x0000000000007b1d */ /* 0x000fe20000010000 */
[----:B------:R-:W-:Y:S01]  /*4b50*/  LEA R53, P6, R6, UR4, 0x1 ;  /* 0x0000000406357c11 */ /* 0x000fe2000f8c08ff */
[----:B0-----:R-:W-:Y:S01]  /*4b60*/  IMAD R0, R70, R71, RZ ;  /* 0x0000004746007224 */ /* 0x001fe200078e02ff */
[----:B------:R-:W-:-:S02]  /*4b70*/  ISETP.LT.AND P3, PT, R68, UR7, !P0 ;  /* 0x0000000744007c0c */ /* 0x000fc4000c761270 */
[----:B------:R-:W-:Y:S01]  /*4b80*/  LEA.HI.X.SX32 R55, R6, UR5, 0x1, P6 ;  /* 0x0000000506377c11 */ /* 0x000fe2000b0f0eff */
[----:B------:R-:W-:Y:S01]  /*4b90*/  IMAD R5, R71, 0x2, R0 ;  /* 0x0000000247057824 */ /* 0x000fe200078e0200 */
[C---:B------:R-:W-:Y:S02]  /*4ba0*/  LEA R2, P6, R0.reuse, R53, 0x1 ;  /* 0x0000003500027211 */ /* 0x040fe400078c08ff */
[----:B------:R-:W-:Y:S02]  /*4bb0*/  ISETP.LT.AND P4, PT, R67, UR7, !P0 ;  /* 0x0000000743007c0c */ /* 0x000fe4000c781270 */
[----:B------:R-:W-:Y:S01]  /*4bc0*/  LEA.HI.X.SX32 R3, R0, R55, 0x1, P6 ;  /* 0x0000003700037211 */ /* 0x000fe200030f0eff */
[----:B------:R-:W-:Y:S01]  /*4bd0*/  IMAD R0, R71, 0x2, R5 ;  /* 0x0000000247007824 */ /* 0x000fe200078e0205 */
[----:B------:R-:W-:Y:S02]  /*4be0*/  LEA R4, P6, R5, R53, 0x1 ;  /* 0x0000003505047211 */ /* 0x000fe400078c08ff */
[----:B------:R-:W-:Y:S01]  /*4bf0*/  ISETP.LT.AND P1, PT, R66, UR7, !P0 ;  /* 0x0000000742007c0c */ /* 0x000fe2000c721270 */
[----:B------:R-:W-:Y:S01]  /*4c00*/  IMAD R6, R71, 0x2, R0 ;  /* 0x0000000247067824 */ /* 0x000fe200078e0200 */
[----:B------:R-:W-:Y:S01]  /*4c10*/  LEA.HI.X.SX32 R5, R5, R55, 0x1, P6 ;  /* 0x0000003705057211 */ /* 0x000fe200030f0eff */
[----:B------:R-:W0:Y:S01]  /*4c20*/  LDS.128 R44, [R36+UR12] ;  /* 0x0000000c242c7984 */ /* 0x000e220008000c00 */
[----:B------:R-:W-:Y:S06]  /*4c30*/  BAR.SYNC.DEFER_BLOCKING 0x0 ;  /* 0x0000000000007b1d */ /* 0x000fec0000010000 */
[----:B------:R1:W-:Y:S02]  /*4c40*/  STSM.16.M88.4 [R72], R32 ;  /* 0x0000002048007844 */ /* 0x0003e40000000200 */
[----:B------:R-:W-:Y:S01]  /*4c50*/  BAR.SYNC.DEFER_BLOCKING 0x0 ;  /* 0x0000000000007b1d */ /* 0x000fe20000010000 */
[----:B-1----:R-:W-:-:S04]  /*4c60*/  LEA R32, P6, R0, R53, 0x1 ;  /* 0x0000003500207211 */ /* 0x002fc800078c08ff */
[----:B------:R-:W-:Y:S01]  /*4c70*/  LEA.HI.X.SX32 R33, R0, R55, 0x1, P6 ;  /* 0x0000003700217211 */ /* 0x000fe200030f0eff */
[----:B------:R-:W-:Y:S01]  /*4c80*/  IMAD R0, R71, 0x2, R6 ;  /* 0x0000000247007824 */ /* 0x000fe200078e0206 */
[----:B------:R-:W-:-:S04]  /*4c90*/  LEA R34, P6, R6, R53, 0x1 ;  /* 0x0000003506227211 */ /* 0x000fc800078c08ff */
[----:B------:R-:W-:Y:S01]  /*4ca0*/  LEA.HI.X.SX32 R35, R6, R55, 0x1, P6 ;  /* 0x0000003706237211 */ /* 0x000fe200030f0eff */
[----:B------:R-:W-:Y:S01]  /*4cb0*/  IMAD R6, R71, 0x2, R0 ;  /* 0x0000000247067824 */ /* 0x000fe200078e0200 */
[----:B------:R-:W1:Y:S01]  /*4cc0*/  LDS.128 R28, [R36+UR12] ;  /* 0x0000000c241c7984 */ /* 0x000e620008000c00 */
[----:B------:R-:W-:Y:S06]  /*4cd0*/  BAR.SYNC.DEFER_BLOCKING 0x0 ;  /* 0x0000000000007b1d */ /* 0x000fec0000010000 */
[----:B------:R-:W-:Y:S02]  /*4ce0*/  STSM.16.M88.4 [R72], R40 ;  /* 0x0000002848007844 */ /* 0x000fe40000000200 */
[----:B------:R-:W-:Y:S06]  /*4cf0*/  BAR.SYNC.DEFER_BLOCKING 0x0 ;  /* 0x0000000000007b1d */ /* 0x000fec0000010000 */
[----:B------:R-:W2:Y:S02]  /*4d00*/  LDS.128 R24, [R36+UR12] ;  /* 0x0000000c24187984 */ /* 0x000ea40008000c00 */
[----:B------:R-:W-:Y:S06]  /*4d10*/  BAR.SYNC.DEFER_BLOCKING 0x0 ;  /* 0x0000000000007b1d */ /* 0x000fec0000010000 */
[----:B------:R-:W-:Y:S02]  /*4d20*/  STSM.16.M88.4 [R72], R48 ;  /* 0x0000003048007844 */ /* 0x000fe40000000200 */
[----:B------:R-:W-:Y:S06]  /*4d30*/  BAR.SYNC.DEFER_BLOCKING 0x0 ;  /* 0x0000000000007b1d */ /* 0x000fec0000010000 */
[----:B0-----:R0:W-:Y:S01]  /*4d40*/  @P2 STG.E.U16 desc[UR24][R2.64], R44 ;  /* 0x0000002c02002986 */ /* 0x0011e2000c101518 */
[----:B------:R-:W-:-:S03]  /*4d50*/  ISETP.LT.AND P2, PT, R65, UR7, !P0 ;  /* 0x0000000741007c0c */ /* 0x000fc6000c741270 */
[----:B------:R3:W-:Y:S01]  /*4d60*/  @P5 STG.E.U16 desc[UR24][R4.64], R45 ;  /* 0x0000002d04005986 */ /* 0x0007e2000c101518 */
[----:B------:R-:W-:-:S03]  /*4d70*/  ISETP.LT.AND P5, PT, R64, UR7, !P0 ;  /* 0x0000000740007c0c */ /* 0x000fc6000c7a1270 */
[----:B------:R4:W-:Y:S01]  /*4d80*/  @P3 STG.E.U16 desc[UR24][R32.64], R46 ;  /* 0x0000002e20003986 */ /* 0x0009e2000c101518 */
[----:B------:R-:W-:Y:S02]  /*4d90*/  ISETP.LT.AND P3, PT, R63, UR7, !P0 ;  /* 0x000000073f007c0c */ /* 0x000fe4000c761270 */
[----:B0-----:R-:W-:Y:S01]  /*4da0*/  LEA R2, P6, R0, R53, 0x1 ;  /* 0x0000003500027211 */ /* 0x001fe200078c08ff */
[----:B------:R0:W-:Y:S01]  /*4db0*/  @P4 STG.E.U16 desc[UR24][R34.64], R47 ;  /* 0x0000002f22004986 */ /* 0x0001e2000c101518 */
[----:B------:R-:W-:Y:S02]  /*4dc0*/  PRMT R44, R44, 0x7632, R44 ;  /* 0x000076322c2c7816 */ /* 0x000fe4000000002c */
[----:B------:R-:W-:Y:S01]  /*4dd0*/  LEA.HI.X.SX32 R3, R0, R55, 0x1, P6 ;  /* 0x0000003700037211 */ /* 0x000fe200030f0eff */
[----:B------:R-:W-:Y:S01]  /*4de0*/  IMAD R0, R71, 0x2, R6 ;  /* 0x0000000247007824 */ /* 0x000fe200078e0206 */
[----:B---3--:R-:W-:Y:S01]  /*4df0*/  LEA R4, P6, R6, R53, 0x1 ;  /* 0x0000003506047211 */ /* 0x008fe200078c08ff */
[----:B------:R-:W3:Y:S01]  /*4e00*/  LDS.128 R36, [R36+UR12] ;  /* 0x0000000c24247984 */ /* 0x000ee20008000c00 */
[----:B------:R-:W-:-:S02]  /*4e10*/  PRMT R45, R45, 0x7632, R45 ;  /* 0x000076322d2d7816 */ /* 0x000fc4000000002d */
[----:B------:R-:W-:Y:S01]  /*4e20*/  LEA.HI.X.SX32 R5, R6, R55, 0x1, P6 ;  /* 0x0000003706057211 */ /* 0x000fe200030f0eff */
[C---:B------:R-:W-:Y:S01]  /*4e30*/  IMAD R6, R71.reuse, 0x2, R0 ;  /* 0x0000000247067824 */ /* 0x040fe200078e0200 */
[----:B----4-:R-:W-:Y:S01]  /*4e40*/  LEA R32, P6, R0, R53, 0x1 ;  /* 0x0000003500207211 */ /* 0x010fe200078c08ff */
[----:B------:R4:W-:Y:S01]  /*4e50*/  @P1 STG.E.U16 desc[UR24][R2.64], R44 ;  /* 0x0000002c02001986 */ /* 0x0009e2000c101518 */
[----:B------:R-:W-:Y:S02]  /*4e60*/  PRMT R46, R46, 0x7632, R46 ;  /* 0x000076322e2e7816 */ /* 0x000fe4000000002e */
[----:B------:R-:W-:Y:S01]  /*4e70*/  LEA.HI.X.SX32 R33, R0, R55, 0x1, P6 ;  /* 0x0000003700217211 */ /* 0x000fe200030f0eff */
[----:B------:R-:W-:Y:S01]  /*4e80*/  IMAD R0, R71, 0x2, R6 ;  /* 0x0000000247007824 */ /* 0x000fe200078e0206 */
[----:B0-----:R-:W-:Y:S01]  /*4e90*/  LEA R34, P6, R6, R53, 0x1 ;  /* 0x0000003506227211 */ /* 0x001fe200078c08ff */
[----:B------:R0:W-:Y:S01]  /*4ea0*/  @P2 STG.E.U16 desc[UR24][R4.64], R45 ;  /* 0x0000002d04002986 */ /* 0x0001e2000c101518 */
[----:B------:R-:W-:-:S02]  /*4eb0*/  ISETP.LT.AND P4, PT, R62, UR7, !P0 ;  /* 0x000000073e007c0c */ /* 0x000fc4000c781270 */
[----:B------:R-:W-:Y:S01]  /*4ec0*/  LEA.HI.X.SX32 R35, R6, R55, 0x1, P6 ;  /* 0x0000003706237211 */ /* 0x000fe200030f0eff */
[----:B------:R5:W-:Y:S01]  /*4ed0*/  @P5 STG.E.U16 desc[UR24][R32.64], R46 ;  /* 0x0000002e20005986 */ /* 0x000be2000c101518 */
[----:B------:R-:W-:Y:S02]  /*4ee0*/  PRMT R47, R47, 0x7632, R47 ;  /* 0x000076322f2f7816 */ /* 0x000fe4000000002f */
[C---:B----4-:R-:W-:Y:S02]  /*4ef0*/  LEA R2, P6, R0.reuse, R53, 0x1 ;  /* 0x0000003500027211 */ /* 0x050fe400078c08ff */
[----:B------:R-:W-:Y:S01]  /*4f00*/  ISETP.LT.AND P1, PT, R61, UR7, !P0 ;  /* 0x000000073d007c0c */ /* 0x000fe2000c721270 */
[----:B------:R4:W-:Y:S01]  /*4f10*/  @P3 STG.E.U16 desc[UR24][R34.64], R47 ;  /* 0x0000002f22003986 */ /* 0x0009e2000c101518 */
[----:B------:R-:W-:Y:S01]  /*4f20*/  LEA.HI.X.SX32 R3, R0, R55, 0x1, P6 ;  /* 0x0000003700037211 */ /* 0x000fe200030f0eff */
[----:B0-----:R-:W-:Y:S01]  /*4f30*/  IMAD R5, R71, 0x2, R0 ;  /* 0x0000000247057824 */ /* 0x001fe200078e0200 */
[----:B------:R-:W-:-:S02]  /*4f40*/  ISETP.LT.AND P2, PT, R60, UR7, !P0 ;  /* 0x000000073c007c0c */ /* 0x000fc4000c741270 */
[----:B------:R-:W-:Y:S01]  /*4f50*/  ISETP.LT.AND P5, PT, R59, UR7, !P0 ;  /* 0x000000073b007c0c */ /* 0x000fe2000c7a1270 */
[----:B------:R-:W-:Y:S01]  /*4f60*/  IMAD R0, R71, 0x2, R5 ;  /* 0x0000000247007824 */ /* 0x000fe200078e0205 */
[----:B------:R-:W-:Y:S01]  /*4f70*/  LEA R4, P6, R5, R53, 0x1 ;  /* 0x0000003505047211 */ /* 0x000fe200078c08ff */
[----:B-1----:R0:W-:Y:S01]  /*4f80*/  @P4 STG.E.U16 desc[UR24][R2.64], R28 ;  /* 0x0000001c02004986 */ /* 0x0021e2000c101518 */
[----:B------:R-:W-:Y:S01]  /*4f90*/  ISETP.LT.AND P3, PT, R58, UR7, !P0 ;  /* 0x000000073a007c0c */ /* 0x000fe2000c761270 */
[----:B------:R-:W-:Y:S01]  /*4fa0*/  IMAD R6, R71, 0x2, R0 ;  /* 0x0000000247067824 */ /* 0x000fe200078e0200 */
[----:B------:R-:W-:Y:S02]  /*4fb0*/  LEA.HI.X.SX32 R5, R5, R55, 0x1, P6 ;  /* 0x0000003705057211 */ /* 0x000fe400030f0eff */
[C---:B-----5:R-:W-:Y:S02]  /*4fc0*/  LEA R32, P6, R0.reuse, R53, 0x1 ;  /* 0x0000003500207211 */ /* 0x060fe400078c08ff */
[----:B------:R-:W-:Y:S01]  /*4fd0*/  ISETP.LT.AND P4, PT, R57, UR7, !P0 ;  /* 0x0000000739007c0c */ /* 0x000fe2000c781270 */
[----:B------:R1:W-:Y:S01]  /*4fe0*/  @P1 STG.E.U16 desc[UR24][R4.64], R29 ;  /* 0x0000001d04001986 */ /* 0x0003e2000c101518 */
[----:B------:R-:W-:Y:S01]  /*4ff0*/  LEA.HI.X.SX32 R33, R0, R55, 0x1, P6 ;  /* 0x0000003700217211 */ /* 0x000fe200030f0eff */
[----:B------:R-:W-:Y:S01]  /*5000*/  IMAD R0, R71, 0x2, R6 ;  /* 0x0000000247007824 */ /* 0x000fe200078e0206 */
[----:B----4-:R-:W-:-:S02]  /*5010*/  LEA R34, P6, R6, R53, 0x1 ;  /* 0x0000003506227211 */ /* 0x010fc400078c08ff */
[----:B0-----:R-:W-:Y:S01]  /*5020*/  PRMT R28, R28, 0x7632, R28 ;  /* 0x000076321c1c7816 */ /* 0x001fe2000000001c */
[----:B------:R-:W-:Y:S01]  /*5030*/  @P2 STG.E.U16 desc[UR24][R32.64], R30 ;  /* 0x0000001e20002986 */ /* 0x000fe2000c101518 */
[----:B------:R-:W-:Y:S01]  /*5040*/  LEA.HI.X.SX32 R35, R6, R55, 0x1, P6 ;  /* 0x0000003706237211 */ /* 0x000fe200030f0eff */
[----:B------:R-:W-:Y:S01]  /*5050*/  IMAD R6, R71, 0x2, R0 ;  /* 0x0000000247067824 */ /* 0x000fe200078e0200 */
[C---:B------:R-:W-:Y:S02]  /*5060*/  LEA R2, P6, R0.reuse, R53, 0x1 ;  /* 0x0000003500027211 */ /* 0x040fe400078c08ff */
[----:B------:R-:W-:Y:S01]  /*5070*/  ISETP.LT.AND P2, PT, R23, UR7, !P0 ;  /* 0x0000000717007c0c */ /* 0x000fe2000c741270 */
[----:B------:R-:W-:Y:S01]  /*5080*/  @P5 STG.E.U16 desc[UR24][R34.64], R31 ;  /* 0x0000001f22005986 */ /* 0x000fe2000c101518 */
[----:B------:R-:W-:Y:S01]  /*5090*/  LEA.HI.X.SX32 R3, R0, R55, 0x1, P6 ;  /* 0x0000003700037211 */ /* 0x000fe200030f0eff */
[----:B------:R-:W-:Y:S01]  /*50a0*/  IMAD R0, R71, 0x2, R6 ;  /* 0x0000000247007824 */ /* 0x000fe200078e0206 */
[----:B-1----:R-:W-:-:S02]  /*50b0*/  LEA R4, P6, R6, R53, 0x1 ;  /* 0x0000003506047211 */ /* 0x002fc400078c08ff */
[----:B------:R-:W-:Y:S01]  /*50c0*/  PRMT R29, R29, 0x7632, R29 ;  /* 0x000076321d1d7816 */ /* 0x000fe2000000001d */
[----:B------:R-:W-:Y:S01]  /*50d0*/  @P3 STG.E.U16 desc[UR24][R2.64], R28 ;  /* 0x0000001c02003986 */ /* 0x000fe2000c101518 */
[----:B------:R-:W-:Y:S01]  /*50e0*/  LEA.HI.X.SX32 R5, R6, R55, 0x1, P6 ;  /* 0x0000003706057211 */ /* 0x000fe200030f0eff */
[C---:B------:R-:W-:Y:S01]  /*50f0*/  IMAD R6, R71.reuse, 0x2, R0 ;  /* 0x0000000247067824 */ /* 0x040fe200078e0200 */
[----:B------:R-:W-:Y:S02]  /*5100*/  ISETP.LT.AND P5, PT, R22, UR7, !P0 ;  /* 0x0000000716007c0c */ /* 0x000fe4000c7a1270 */
[----:B------:R-:W-:Y:S01]  /*5110*/  LEA R22, P6, R0, R53, 0x1 ;  /* 0x0000003500167211 */ /* 0x000fe200078c08ff */
[----:B------:R0:W-:Y:S01]  /*5120*/  @P4 STG.E.U16 desc[UR24][R4.64], R29 ;  /* 0x0000001d04004986 */ /* 0x0001e2000c101518 */
[----:B------:R-:W-:Y:S02]  /*5130*/  ISETP.LT.AND P4, PT, R20, UR7, !P0 ;  /* 0x0000000714007c0c */ /* 0x000fe4000c781270 */
[----:B------:R-:W-:Y:S01]  /*5140*/  LEA.HI.X.SX32 R23, R0, R55, 0x1, P6 ;  /* 0x0000003700177211 */ /* 0x000fe200030f0eff */
[----:B------:R-:W-:Y:S01]  /*5150*/  IMAD R0, R71, 0x2, R6 ;  /* 0x0000000247007824 */ /* 0x000fe200078e0206 */
[----:B------:R-:W-:-:S02]  /*5160*/  ISETP.LT.AND P1, PT, R56, UR7, !P0 ;  /* 0x0000000738007c0c */ /* 0x000fc4000c721270 */
[C---:B------:R-:W-:Y:S02]  /*5170*/  LEA R20, P6, R6.reuse, R53, 0x1 ;  /* 0x0000003506147211 */ /* 0x040fe400078c08ff */
[----:B------:R-:W-:Y:S02]  /*5180*/  ISETP.LT.AND P3, PT, R21, UR7, !P0 ;  /* 0x0000000715007c0c */ /* 0x000fe4000c761270 */
[----:B------:R-:W-:Y:S01]  /*5190*/  LEA.HI.X.SX32 R21, R6, R55, 0x1, P6 ;  /* 0x0000003706157211 */ /* 0x000fe200030f0eff */
[----:B0-----:R-:W-:Y:S01]  /*51a0*/  IMAD R5, R71, 0x2, R0 ;  /* 0x0000000247057824 */ /* 0x001fe200078e0200 */
[----:B------:R-:W-:Y:S02]  /*51b0*/  LEA R2, P6, R0, R53, 0x1 ;  /* 0x0000003500027211 */ /* 0x000fe400078c08ff */
[----:B------:R-:W-:Y:S02]  /*51c0*/  PRMT R30, R30, 0x7632, R30 ;  /* 0x000076321e1e7816 */ /* 0x000fe4000000001e */
[----:B------:R-:W-:-:S02]  /*51d0*/  PRMT R31, R31, 0x7632, R31 ;  /* 0x000076321f1f7816 */ /* 0x000fc4000000001f */
[----:B------:R-:W-:Y:S01]  /*51e0*/  LEA.HI.X.SX32 R3, R0, R55, 0x1, P6 ;  /* 0x0000003700037211 */ /* 0x000fe200030f0eff */
[----:B------:R-:W-:Y:S01]  /*51f0*/  IMAD R0, R71, 0x2, R5 ;  /* 0x0000000247007824 */ /* 0x000fe200078e0205 */
[----:B------:R-:W-:Y:S01]  /*5200*/  LEA R4, P6, R5, R53, 0x1 ;  /* 0x0000003505047211 */ /* 0x000fe200078c08ff */
[----:B------:R-:W-:Y:S01]  /*5210*/  @P1 STG.E.U16 desc[UR24][R22.64], R30 ;  /* 0x0000001e16001986 */ /* 0x000fe2000c101518 */
[----:B------:R-:W-:Y:S01]  /*5220*/  ISETP.LT.AND P1, PT, R19, UR7, !P0 ;  /* 0x0000000713007c0c */ /* 0x000fe2000c721270 */
[----:B------:R-:W-:Y:S01]  /*5230*/  IMAD R6, R71, 0x2, R0 ;  /* 0x0000000247067824 */ /* 0x000fe200078e0200 */
[----:B------:R-:W-:Y:S01]  /*5240*/  LEA.HI.X.SX32 R5, R5, R55, 0x1, P6 ;  /* 0x0000003705057211 */ /* 0x000fe200030f0eff */
[----:B------:R-:W-:Y:S01]  /*5250*/  @P2 STG.E.U16 desc[UR24][R20.64], R31 ;  /* 0x0000001f14002986 */ /* 0x000fe2000c101518 */
[----:B------:R-:W-:Y:S02]  /*5260*/  ISETP.LT.AND P2, PT, R18, UR7, !P0 ;  /* 0x0000000712007c0c */ /* 0x000fe4000c741270 */
[----:B------:R-:W-:Y:S01]  /*5270*/  LEA R18, P6, R0, R53, 0x1 ;  /* 0x0000003500127211 */ /* 0x000fe200078c08ff */
[----:B--2---:R0:W-:Y:S01]  /*5280*/  @P5 STG.E.U16 desc[UR24][R2.64], R24 ;  /* 0x0000001802005986 */ /* 0x0041e2000c101518 */
[----:B------:R-:W-:-:S02]  /*5290*/  ISETP.LT.AND P5, PT, R17, UR7, !P0 ;  /* 0x0000000711007c0c */ /* 0x000fc4000c7a1270 */
[----:B------:R-:W-:Y:S01]  /*52a0*/  LEA.HI.X.SX32 R19, R0, R55, 0x1, P6 ;  /* 0x0000003700137211 */ /* 0x000fe200030f0eff */
[----:B------:R1:W-:Y:S01]  /*52b0*/  @P3 STG.E.U16 desc[UR24][R4.64], R25 ;  /* 0x0000001904003986 */ /* 0x0003e2000c101518 */
[----:B------:R-:W-:Y:S01]  /*52c0*/  ISETP.LT.AND P3, PT, R16, UR7, !P0 ;  /* 0x0000000710007c0c */ /* 0x000fe2000c761270 */
[----:B------:R-:W-:Y:S01]  /*52d0*/  IMAD R0, R71, 0x2, R6 ;  /* 0x0000000247007824 */ /* 0x000fe200078e0206 */
[C---:B------:R-:W-:Y:S01]  /*52e0*/  LEA R16, P6, R6.reuse, R53, 0x1 ;  /* 0x0000003506107211 */ /* 0x040fe200078c08ff */
[----:B------:R2:W-:Y:S01]  /*52f0*/  @P4 STG.E.U16 desc[UR24][R18.64], R26 ;  /* 0x0000001a12004986 */ /* 0x0005e2000c101518 */
[----:B------:R-:W-:Y:S02]  /*5300*/  ISETP.LT.AND P4, PT, R15, UR7, !P0 ;  /* 0x000000070f007c0c */ /* 0x000fe4000c781270 */
[----:B------:R-:W-:Y:S01]  /*5310*/  LEA.HI.X.SX32 R17, R6, R55, 0x1, P6 ;  /* 0x0000003706117211 */ /* 0x000fe200030f0eff */
[----:B------:R-:W-:Y:S01]  /*5320*/  IMAD R6, R71, 0x2, R0 ;  /* 0x0000000247067824 */ /* 0x000fe200078e0200 */
[----:B0-----:R-:W-:-:S02]  /*5330*/  LEA R2, P6, R0, R53, 0x1 ;  /* 0x0000003500027211 */ /* 0x001fc400078c08ff */
[----:B------:R-:W-:Y:S01]  /*5340*/  PRMT R24, R24, 0x7632, R24 ;  /* 0x0000763218187816 */ /* 0x000fe20000000018 */
[----:B------:R-:W-:Y:S01]  /*5350*/  @P1 STG.E.U16 desc[UR24][R16.64], R27 ;  /* 0x0000001b10001986 */ /* 0x000fe2000c101518 */
[----:B------:R-:W-:Y:S01]  /*5360*/  LEA.HI.X.SX32 R3, R0, R55, 0x1, P6 ;  /* 0x0000003700037211 */ /* 0x000fe200030f0eff */
[----:B------:R-:W-:Y:S01]  /*5370*/  IMAD R0, R71, 0x2, R6 ;  /* 0x0000000247007824 */ /* 0x000fe200078e0206 */
[C---:B-1----:R-:W-:Y:S02]  /*5380*/  LEA R4, P6, R6.reuse, R53, 0x1 ;  /* 0x0000003506047211 */ /* 0x042fe400078c08ff */
[----:B------:R-:W-:Y:S01]  /*5390*/  PRMT R25, R25, 0x7632, R25 ;  /* 0x0000763219197816 */ /* 0x000fe20000000019 */
[----:B------:R0:W-:Y:S01]  /*53a0*/  @P2 STG.E.U16 desc[UR24][R2.64], R24 ;  /* 0x0000001802002986 */ /* 0x0001e2000c101518 */
[----:B------:R-:W-:Y:S01]  /*53b0*/  LEA.HI.X.SX32 R5, R6, R55, 0x1, P6 ;  /* 0x0000003706057211 */ /* 0x000fe200030f0eff */
[----:B------:R-:W-:Y:S01]  /*53c0*/  IMAD R6, R71, 0x2, R0 ;  /* 0x0000000247067824 */ /* 0x000fe200078e0200 */
[----:B------:R-:W-:-:S02]  /*53d0*/  ISETP.LT.AND P1, PT, R14, UR7, !P0 ;  /* 0x000000070e007c0c */ /* 0x000fc4000c721270 */
[----:B------:R-:W-:Y:S01]  /*53e0*/  LEA R14, P6, R0, R53, 0x1 ;  /* 0x00000035000e7211 */ /* 0x000fe200078c08ff */
[----:B------:R1:W-:Y:S01]  /*53f0*/  @P5 STG.E.U16 desc[UR24][R4.64], R25 ;  /* 0x0000001904005986 */ /* 0x0003e2000c101518 */
[----:B------:R-:W-:Y:S02]  /*5400*/  ISETP.LT.AND P5, PT, R12, UR7, !P0 ;  /* 0x000000070c007c0c */ /* 0x000fe4000c7a1270 */
[----:B------:R-:W-:Y:S01]  /*5410*/  LEA.HI.X.SX32 R15, R0, R55, 0x1, P6 ;  /* 0x00000037000f7211 */ /* 0x000fe200030f0eff */
[----:B------:R-:W-:Y:S01]  /*5420*/  IMAD R0, R71, 0x2, R6 ;  /* 0x0000000247007824 */ /* 0x000fe200078e0206 */
[----:B------:R-:W-:Y:S02]  /*5430*/  LEA R12, P6, R6, R53, 0x1 ;  /* 0x00000035060c7211 */ /* 0x000fe400078c08ff */
[----:B--2---:R-:W-:Y:S02]  /*5440*/  PRMT R26, R26, 0x7632, R26 ;  /* 0x000076321a1a7816 */ /* 0x004fe4000000001a */
[----:B------:R-:W-:-:S02]  /*5450*/  ISETP.LT.AND P2, PT, R13, UR7, !P0 ;  /* 0x000000070d007c0c */ /* 0x000fc4000c741270 */
[----:B------:R-:W-:Y:S01]  /*5460*/  LEA.HI.X.SX32 R13, R6, R55, 0x1, P6 ;  /* 0x00000037060d7211 */ /* 0x000fe200030f0eff */
[C---:B------:R-:W-:Y:S01]  /*5470*/  IMAD R6, R71.reuse, 0x2, R0 ;  /* 0x0000000247067824 */ /* 0x040fe200078e0200 */
[----:B------:R2:W-:Y:S01]  /*5480*/  @P3 STG.E.U16 desc[UR24][R14.64], R26 ;  /* 0x0000001a0e003986 */ /* 0x0005e2000c101518 */
[-C--:B0-----:R-:W-:Y:S02]  /*5490*/  LEA R2, P3, R0, R53.reuse, 0x1 ;  /* 0x0000003500027211 */ /* 0x081fe400078608ff */
[C---:B------:R-:W-:Y:S01]  /*54a0*/  IMAD R16, R71.reuse, 0x2, R6 ;  /* 0x0000000247107824 */ /* 0x040fe200078e0206 */
[----:B-1----:R-:W-:Y:S02]  /*54b0*/  LEA R4, P6, R6, R53, 0x1 ;  /* 0x0000003506047211 */ /* 0x002fe400078c08ff */
[----:B------:R-:W-:Y:S01]  /*54c0*/  LEA.HI.X.SX32 R3, R0, R55, 0x1, P3 ;  /* 0x0000003700037211 */ /* 0x000fe200018f0eff */
[----:B------:R-:W-:Y:S01]  /*54d0*/  IMAD R0, R71, 0x2, R16 ;  /* 0x0000000247007824 */ /* 0x000fe200078e0210 */
[----:B------:R-:W-:-:S02]  /*54e0*/  PRMT R27, R27, 0x7632, R27 ;  /* 0x000076321b1b7816 */ /* 0x000fc4000000001b */
[----:B------:R-:W-:Y:S01]  /*54f0*/  LEA.HI.X.SX32 R5, R6, R55, 0x1, P6 ;  /* 0x0000003706057211 */ /* 0x000fe200030f0eff */
[----:B------:R-:W-:Y:S01]  /*5500*/  IMAD R6, R71, 0x2, R0 ;  /* 0x0000000247067824 */ /* 0x000fe200078e0200 */
[----:B------:R-:W-:Y:S01]  /*5510*/  ISETP.LT.AND P3, PT, R10, UR7, !P0 ;  /* 0x000000070a007c0c */ /* 0x000fe2000c761270 */
[----:B------:R0:W-:Y:S01]  /*5520*/  @P4 STG.E.U16 desc[UR24][R12.64], R27 ;  /* 0x0000001b0c004986 */ /* 0x0001e2000c101518 */
[----:B------:R-:W-:Y:S01]  /*5530*/  ISETP.LT.AND P4, PT, R11, UR7, !P0 ;  /* 0x000000070b007c0c */ /* 0x000fe2000c781270 */
[C---:B------:R-:W-:Y:S01]  /*5540*/  IMAD R17, R71.reuse, 0x2, R6 ;  /* 0x0000000247117824 */ /* 0x040fe200078e0206 */
[-C--:B--2---:R-:W-:Y:S01]  /*5550*/  LEA R14, P6, R6, R53.reuse, 0x1 ;  /* 0x00000035060e7211 */ /* 0x084fe200078c08ff */
[----:B---3--:R1:W-:Y:S01]  /*5560*/  @P1 STG.E.U16 desc[UR24][R2.64], R36 ;  /* 0x0000002402001986 */ /* 0x0083e2000c101518 */
[----:B------:R-:W-:Y:S02]  /*5570*/  LEA R10, P1, R16, R53, 0x1 ;  /* 0x00000035100a7211 */ /* 0x000fe400078208ff */
[-C--:B------:R-:W-:Y:S01]  /*5580*/  LEA.HI.X.SX32 R15, R6, R55.reuse, 0x1, P6 ;  /* 0x00000037060f7211 */ /* 0x080fe200030f0eff */
[----:B------:R2:W-:Y:S01]  /*5590*/  @P2 STG.E.U16 desc[UR24][R4.64], R37 ;  /* 0x0000002504002986 */ /* 0x0005e2000c101518 */
[----:B------:R-:W-:Y:S01]  /*55a0*/  LEA.HI.X.SX32 R11, R16, R55, 0x1, P1 ;  /* 0x00000037100b7211 */ /* 0x000fe200008f0eff */
[----:B------:R-:W-:Y:S01]  /*55b0*/  IMAD R16, R71, 0x2, R17 ;  /* 0x0000000247107824 */ /* 0x000fe200078e0211 */
[----:B0-----:R-:W-:-:S03]  /*55c0*/  LEA R12, P2, R0, R53, 0x1 ;  /* 0x00000035000c7211 */ /* 0x001fc600078408ff */
[----:B------:R0:W-:Y:S01]  /*55d0*/  @P5 STG.E.U16 desc[UR24][R10.64], R38 ;  /* 0x000000260a005986 */ /* 0x0001e2000c101518 */
[----:B------:R-:W-:Y:S01]  /*55e0*/  LEA.HI.X.SX32 R13, R0, R55, 0x1, P2 ;  /* 0x00000037000d7211 */ /* 0x000fe200010f0eff */
[----:B------:R-:W-:Y:S01]  /*55f0*/  IMAD R0, R71, 0x2, R16 ;  /* 0x0000000247007824 */ /* 0x000fe200078e0210 */
[-C--:B-1----:R-:W-:Y:S02]  /*5600*/  LEA R2, P6, R17, R53.reuse, 0x1 ;  /* 0x0000003511027211 */ /* 0x082fe400078c08ff */
[C---:B--2---:R-:W-:Y:S01]  /*5610*/  LEA R4, P1, R16.reuse, R53, 0x1 ;  /* 0x0000003510047211 */ /* 0x044fe200078208ff */
[----:B------:R0:W-:Y:S01]  /*5620*/  @P4 STG.E.U16 desc[UR24][R12.64], R39 ;  /* 0x000000270c004986 */ /* 0x0001e2000c101518 */
[----:B------:R-:W-:Y:S02]  /*5630*/  ISETP.LT.AND P2, PT, R9, UR7, !P0 ;  /* 0x0000000709007c0c */ /* 0x000fe4000c741270 */
[----:B------:R-:W-:Y:S02]  /*5640*/  LEA.HI.X.SX32 R5, R16, R55, 0x1, P1 ;  /* 0x0000003710057211 */ /* 0x000fe400008f0eff */
[----:B------:R-:W-:-:S02]  /*5650*/  ISETP.LT.AND P1, PT, R8, UR7, !P0 ;  /* 0x0000000708007c0c */ /* 0x000fc4000c721270 */
[----:B------:R-:W-:Y:S02]  /*5660*/  ISETP.LT.AND P0, PT, R7, UR7, !P0 ;  /* 0x0000000707007c0c */ /* 0x000fe4000c701270 */
[----:B------:R-:W-:Y:S02]  /*5670*/  LEA.HI.X.SX32 R3, R17, R55, 0x1, P6 ;  /* 0x0000003711037211 */ /* 0x000fe400030f0eff */
[----:B------:R-:W-:Y:S02]  /*5680*/  LEA R6, P6, R0, R53, 0x1 ;  /* 0x0000003500067211 */ /* 0x000fe400078c08ff */
[----:B------:R-:W-:Y:S02]  /*5690*/  PRMT R36, R36, 0x7632, R36 ;  /* 0x0000763224247816 */ /* 0x000fe40000000024 */
[----:B------:R-:W-:Y:S02]  /*56a0*/  LEA.HI.X.SX32 R7, R0, R55, 0x1, P6 ;  /* 0x0000003700077211 */ /* 0x000fe400030f0eff */
[----:B------:R-:W-:Y:S01]  /*56b0*/  PRMT R37, R37, 0x7632, R37 ;  /* 0x0000763225257816 */ /* 0x000fe20000000025 */
[----:B------:R0:W-:Y:S01]  /*56c0*/  @P3 STG.E.U16 desc[UR24][R14.64], R36 ;  /* 0x000000240e003986 */ /* 0x0001e2000c101518 */
[----:B------:R-:W-:-:S03]  /*56d0*/  PRMT R0, R38, 0x7632, R0 ;  /* 0x0000763226007816 */ /* 0x000fc60000000000 */
[----:B------:R0:W-:Y:S04]  /*56e0*/  @P2 STG.E.U16 desc[UR24][R2.64], R37 ;  /* 0x0000002502002986 */ /* 0x0001e8000c101518 */
[----:B------:R0:W-:Y:S01]  /*56f0*/  @P1 STG.E.U16 desc[UR24][R4.64], R0 ;  /* 0x0000000004001986 */ /* 0x0001e2000c101518 */
[----:B------:R-:W-:Y:S05]  /*5700*/  @!P0 EXIT ;  /* 0x000000000000894d */ /* 0x000fea0003800000 */
[----:B0-----:R-:W-:-:S05]  /*5710*/  PRMT R3, R39, 0x7632, R3 ;  /* 0x0000763227037816 */ /* 0x001fca0000000003 */
[----:B------:R-:W-:Y:S01]  /*5720*/  STG.E.U16 desc[UR24][R6.64], R3 ;  /* 0x0000000306007986 */ /* 0x000fe2000c101518 */
[----:B------:R-:W-:Y:S05]  /*5730*/  EXIT ;  /* 0x000000000000794d */ /* 0x000fea0003800000 */
.L_x_2:
[----:B------:R-:W-:-:S00]  /*5740*/  BRA `(.L_x_2) ;  /* 0xfffffffc00fc7947 */ /* 0x000fc0000383ffff */
[----:B------:R-:W-:-:S00]  /*5750*/  NOP ;  /* 0x0000000000007918 */ /* 0x000fc00000000000 */
        /* <DEDUP_REMOVED lines=10> */
.L_x_3:


//--------------------- .nv.shared.matmul_kernel  --------------------------
	.section	.nv.shared.matmul_kernel,"aw",@nobits
	.sectionflags	@""
	.align	16
	.zero		1024


//--------------------- .nv.shared.reserved.0     --------------------------
	.section	.nv.shared.reserved.0,"aw",@nobits
	.weak		__nv_reservedSMEM_offset_0_alias
	.size		__nv_reservedSMEM_offset_0_alias, 0, 0
	.other		__nv_reservedSMEM_offset_0_alias,@"STO_CUDA_RESERVED_SHARED STV_DEFAULT"
__nv_reservedSMEM_offset_0_alias:
	.zero		0


//--------------------- .nv.constant0.matmul_kernel --------------------------
	.section	.nv.constant0.matmul_kernel,"a",@progbits
	.sectionflags	@""
	.align	4
.nv.constant0.matmul_kernel:
	.zero		608


//--------------------- SYMBOLS --------------------------

	.type		.nv.reservedSmem.offset0,@object
	.size		.nv.reservedSmem.offset0,0x4
